	.target	sm_90a

	.elftype	@"ET_EXEC"


//--------------------- .note.nv.tkinfo           --------------------------
	.section	.note.nv.tkinfo,"",@"SHT_NOTE"
	.sectionflags	@"SHF_NOTE_NV_TKINFO"
	.tkinfo
        /*0018*/ 	.word	0x00000002
        /*0030*/ 	.string	""
        /*0030*/ 	.string	"ptxas"
        /*0030*/ 	.string	"Cuda compilation tools, release 13.0, V13.0.88"
        /*0030*/ 	.string	"Build cuda_13.0.r13.0/compiler.36424714_0"
        /*0030*/ 	.string	"-arch sm_90a -m 64 "



//--------------------- .note.nv.cuinfo           --------------------------
	.section	.note.nv.cuinfo,"",@"SHT_NOTE"
	.sectionflags	@"SHF_NOTE_NV_CUINFO"
        /*0018*/ 	.short	0x0002
        /*001a*/ 	.short	0x005a
        /*001c*/ 	.short	0x0082
	.zero		2


//--------------------- .nv.info                  --------------------------
	.section	.nv.info,"",@"SHT_CUDA_INFO"
	.align	4


	//----- nvinfo : EIATTR_REGCOUNT
	.align		4
        /*0000*/ 	.byte	0x04, 0x2f
        /*0002*/ 	.short	(.L_15 - .L_14)
	.align		4
.L_14:
        /*0004*/ 	.word	index@(_ZN7cutlass13device_kernelINS_4gemm6kernel13GemmUniversalIN4cute5tupleIJiiiiEEENS1_10collective13CollectiveMmaINS1_34MainloopSm90TmaGmmaWarpSpecializedILi4ENS5_IJNS4_1CILi1EEENSA_ILi2EEESB_EEENS1_35KernelTmaWarpSpecializedCooperativeEEENS5_IJNSA_ILi256EEENSA_ILi64EEENSA_ILi128EEEEEENS_10bfloat16_tENS5_IJlSB_lEEESK_SL_NS4_8TiledMMAINS4_8MMA_AtomIJNS4_4SM904GMMA27MMA_64x64x16_F32BF16BF16_SSILNSP_5MajorE0ELSR_0ELNSP_7ScaleInE1ELSS_1EEEEEENS4_6LayoutINS5_IJSC_SB_SB_EEENS5_IJSB_NSA_ILi0EEESX_EEEEENS5_IJNS4_10UnderscoreES10_S10_EEEEENS4_23SM90_TMA_LOAD_MULTICASTENS4_14ComposedLayoutINS4_7SwizzleILi3ELi4ELi3EEENS4_18smem_ptr_flag_bitsILi16EEENSV_INS5_IJNSA_ILi8EEESH_EEENS5_IJSH_SB_EEEEEEEvNS4_8identityENS4_13SM90_TMA_LOADES1D_vS1E_EENS_8epilogue10collective6detail29Sm90TmaWarpSpecializedAdapterINS1I_15DefaultEpilogueISK_SL_SL_NS1H_6thread17LinearCombinationISK_Li1EffLNS1M_9ScaleType4KindE0ELNS_15FloatRoundStyleE2ESK_EENS1_15EpilogueDefaultEEEEEvvEEEEvNT_6ParamsE)
        /*0008*/ 	.word	0x000000a8


	//----- nvinfo : EIATTR_FRAME_SIZE
	.align		4
.L_15:
        /*000c*/ 	.byte	0x04, 0x11
        /*000e*/ 	.short	(.L_17 - .L_16)
	.align		4
.L_16:
        /*0010*/ 	.word	index@(_ZN7cutlass13device_kernelINS_4gemm6kernel13GemmUniversalIN4cute5tupleIJiiiiEEENS1_10collective13CollectiveMmaINS1_34MainloopSm90TmaGmmaWarpSpecializedILi4ENS5_IJNS4_1CILi1EEENSA_ILi2EEESB_EEENS1_35KernelTmaWarpSpecializedCooperativeEEENS5_IJNSA_ILi256EEENSA_ILi64EEENSA_ILi128EEEEEENS_10bfloat16_tENS5_IJlSB_lEEESK_SL_NS4_8TiledMMAINS4_8MMA_AtomIJNS4_4SM904GMMA27MMA_64x64x16_F32BF16BF16_SSILNSP_5MajorE0ELSR_0ELNSP_7ScaleInE1ELSS_1EEEEEENS4_6LayoutINS5_IJSC_SB_SB_EEENS5_IJSB_NSA_ILi0EEESX_EEEEENS5_IJNS4_10UnderscoreES10_S10_EEEEENS4_23SM90_TMA_LOAD_MULTICASTENS4_14ComposedLayoutINS4_7SwizzleILi3ELi4ELi3EEENS4_18smem_ptr_flag_bitsILi16EEENSV_INS5_IJNSA_ILi8EEESH_EEENS5_IJSH_SB_EEEEEEEvNS4_8identityENS4_13SM90_TMA_LOADES1D_vS1E_EENS_8epilogue10collective6detail29Sm90TmaWarpSpecializedAdapterINS1I_15DefaultEpilogueISK_SL_SL_NS1H_6thread17LinearCombinationISK_Li1EffLNS1M_9ScaleType4KindE0ELNS_15FloatRoundStyleE2ESK_EENS1_15EpilogueDefaultEEEEEvvEEEEvNT_6ParamsE)
        /*0014*/ 	.word	0x00000000


	//----- nvinfo : EIATTR_MIN_STACK_SIZE
	.align		4
.L_17:
        /*0018*/ 	.byte	0x04, 0x12
        /*001a*/ 	.short	(.L_19 - .L_18)
	.align		4
.L_18:
        /*001c*/ 	.word	index@(_ZN7cutlass13device_kernelINS_4gemm6kernel13GemmUniversalIN4cute5tupleIJiiiiEEENS1_10collective13CollectiveMmaINS1_34MainloopSm90TmaGmmaWarpSpecializedILi4ENS5_IJNS4_1CILi1EEENSA_ILi2EEESB_EEENS1_35KernelTmaWarpSpecializedCooperativeEEENS5_IJNSA_ILi256EEENSA_ILi64EEENSA_ILi128EEEEEENS_10bfloat16_tENS5_IJlSB_lEEESK_SL_NS4_8TiledMMAINS4_8MMA_AtomIJNS4_4SM904GMMA27MMA_64x64x16_F32BF16BF16_SSILNSP_5MajorE0ELSR_0ELNSP_7ScaleInE1ELSS_1EEEEEENS4_6LayoutINS5_IJSC_SB_SB_EEENS5_IJSB_NSA_ILi0EEESX_EEEEENS5_IJNS4_10UnderscoreES10_S10_EEEEENS4_23SM90_TMA_LOAD_MULTICASTENS4_14ComposedLayoutINS4_7SwizzleILi3ELi4ELi3EEENS4_18smem_ptr_flag_bitsILi16EEENSV_INS5_IJNSA_ILi8EEESH_EEENS5_IJSH_SB_EEEEEEEvNS4_8identityENS4_13SM90_TMA_LOADES1D_vS1E_EENS_8epilogue10collective6detail29Sm90TmaWarpSpecializedAdapterINS1I_15DefaultEpilogueISK_SL_SL_NS1H_6thread17LinearCombinationISK_Li1EffLNS1M_9ScaleType4KindE0ELNS_15FloatRoundStyleE2ESK_EENS1_15EpilogueDefaultEEEEEvvEEEEvNT_6ParamsE)
        /*0020*/ 	.word	0x00000000
.L_19:


//--------------------- .nv.compat                --------------------------
	.section	.nv.compat,"",@"SHT_CUDA_COMPAT_INFO"
	.align	4
        /*0000*/ 	.byte	0x02, 0x09, 0x01, 0x00, 0x02, 0x02, 0x04, 0x00, 0x02, 0x05, 0x05, 0x00, 0x03, 0x07, 0x01, 0x01
        /*0010*/ 	.byte	0x02, 0x03, 0x01, 0x00, 0x02, 0x06, 0x01, 0x00, 0x04, 0x0b, 0x08, 0x00, 0x00, 0x00, 0x00, 0x00
        /*0020*/ 	.byte	0x00, 0x00, 0x00, 0x00


//--------------------- .nv.info._ZN7cutlass13device_kernelINS_4gemm6kernel13GemmUniversalIN4cute5tupleIJiiiiEEENS1_10collective13CollectiveMmaINS1_34MainloopSm90TmaGmmaWarpSpecializedILi4ENS5_IJNS4_1CILi1EEENSA_ILi2EEESB_EEENS1_35KernelTmaWarpSpecializedCooperativeEEENS5_IJNSA_ILi256EEENSA_ILi64EEENSA_ILi128EEEEEENS_10bfloat16_tENS5_IJlSB_lEEESK_SL_NS4_8TiledMMAINS4_8MMA_AtomIJNS4_4SM904GMMA27MMA_64x64x16_F32BF16BF16_SSILNSP_5MajorE0ELSR_0ELNSP_7ScaleInE1ELSS_1EEEEEENS4_6LayoutINS5_IJSC_SB_SB_EEENS5_IJSB_NSA_ILi0EEESX_EEEEENS5_IJNS4_10UnderscoreES10_S10_EEEEENS4_23SM90_TMA_LOAD_MULTICASTENS4_14ComposedLayoutINS4_7SwizzleILi3ELi4ELi3EEENS4_18smem_ptr_flag_bitsILi16EEENSV_INS5_IJNSA_ILi8EEESH_EEENS5_IJSH_SB_EEEEEEEvNS4_8identityENS4_13SM90_TMA_LOADES1D_vS1E_EENS_8epilogue10collective6detail29Sm90TmaWarpSpecializedAdapterINS1I_15DefaultEpilogueISK_SL_SL_NS1H_6thread17LinearCombinationISK_Li1EffLNS1M_9ScaleType4KindE0ELNS_15FloatRoundStyleE2ESK_EENS1_15EpilogueDefaultEEEEEvvEEEEvNT_6ParamsE --------------------------
	.section	.nv.info._ZN7cutlass13device_kernelINS_4gemm6kernel13GemmUniversalIN4cute5tupleIJiiiiEEENS1_10collective13CollectiveMmaINS1_34MainloopSm90TmaGmmaWarpSpecializedILi4ENS5_IJNS4_1CILi1EEENSA_ILi2EEESB_EEENS1_35KernelTmaWarpSpecializedCooperativeEEENS5_IJNSA_ILi256EEENSA_ILi64EEENSA_ILi128EEEEEENS_10bfloat16_tENS5_IJlSB_lEEESK_SL_NS4_8TiledMMAINS4_8MMA_AtomIJNS4_4SM904GMMA27MMA_64x64x16_F32BF16BF16_SSILNSP_5MajorE0ELSR_0ELNSP_7ScaleInE1ELSS_1EEEEEENS4_6LayoutINS5_IJSC_SB_SB_EEENS5_IJSB_NSA_ILi0EEESX_EEEEENS5_IJNS4_10UnderscoreES10_S10_EEEEENS4_23SM90_TMA_LOAD_MULTICASTENS4_14ComposedLayoutINS4_7SwizzleILi3ELi4ELi3EEENS4_18smem_ptr_flag_bitsILi16EEENSV_INS5_IJNSA_ILi8EEESH_EEENS5_IJSH_SB_EEEEEEEvNS4_8identityENS4_13SM90_TMA_LOADES1D_vS1E_EENS_8epilogue10collective6detail29Sm90TmaWarpSpecializedAdapterINS1I_15DefaultEpilogueISK_SL_SL_NS1H_6thread17LinearCombinationISK_Li1EffLNS1M_9ScaleType4KindE0ELNS_15FloatRoundStyleE2ESK_EENS1_15EpilogueDefaultEEEEEvvEEEEvNT_6ParamsE,"",@"SHT_CUDA_INFO"
	.sectionflags	@""
	.align	4


	//----- nvinfo : EIATTR_CUDA_API_VERSION
	.align		4
        /*0000*/ 	.byte	0x04, 0x37
        /*0002*/ 	.short	(.L_21 - .L_20)
.L_20:
        /*0004*/ 	.word	0x00000082


	//----- nvinfo : EIATTR_KPARAM_INFO
	.align		4
.L_21:
        /*0008*/ 	.byte	0x04, 0x17
        /*000a*/ 	.short	(.L_23 - .L_22)
.L_22:
        /*000c*/ 	.word	0x00000000
        /*0010*/ 	.short	0x0000
        /*0012*/ 	.short	0x0070
        /*0014*/ 	.byte	0x00, 0xf0, 0x01, 0x10


	//----- nvinfo : EIATTR_SPARSE_MMA_MASK
	.align		4
.L_23:
        /*0018*/ 	.byte	0x03, 0x50
        /*001a*/ 	.short	0x0000


	//----- nvinfo : EIATTR_MAXREG_COUNT
	.align		4
        /*001c*/ 	.byte	0x03, 0x1b
        /*001e*/ 	.short	0x00a8


	//----- nvinfo : EIATTR_NUM_BARRIERS
	.align		4
        /*0020*/ 	.byte	0x02, 0x4c
        /*0022*/ 	.byte	0x01
	.zero		1


	//----- nvinfo : EIATTR_EXTERNS
	.align		4
        /*0024*/ 	.byte	0x04, 0x0f
        /*0026*/ 	.short	(.L_25 - .L_24)


	//   ....[0]....
	.align		4
.L_24:
        /*0028*/ 	.word	index@(__assertfail)


	//----- nvinfo : EIATTR_MERCURY_ISA_VERSION
	.align		4
.L_25:
        /*002c*/ 	.byte	0x03, 0x5f
        /*002e*/ 	.short	0x0101


	//----- nvinfo : EIATTR_INT_WARP_WIDE_INSTR_OFFSETS
	.align		4
        /*0030*/ 	.byte	0x04, 0x31
        /*0032*/ 	.short	(.L_27 - .L_26)


	//   ....[0]....
.L_26:
        /*0034*/ 	.word	0x00000480


	//   ....[1]....
        /*0038*/ 	.word	0x000004a0


	//   ....[2]....
        /*003c*/ 	.word	0x00000630


	//   ....[3]....
        /*0040*/ 	.word	0x00002860


	//----- nvinfo : EIATTR_COOP_GROUP_MASK_REGIDS
	.align		4
.L_27:
        /*0044*/ 	.byte	0x04, 0x29
        /*0046*/ 	.short	(.L_29 - .L_28)


	//   ....[0]....
.L_28:
        /*0048*/ 	.word	0xffffffff


	//   ....[1]....
        /*004c*/ 	.word	0xffffffff


	//   ....[2]....
        /*0050*/ 	.word	0xffffffff


	//   ....[3]....
        /*0054*/ 	.word	0xffffffff


	//   ....[4]....
        /*0058*/ 	.word	0xffffffff


	//   ....[5]....
        /*005c*/ 	.word	0xffffffff


	//----- nvinfo : EIATTR_COOP_GROUP_INSTR_OFFSETS
	.align		4
.L_29:
        /*0060*/ 	.byte	0x04, 0x28
        /*0062*/ 	.short	(.L_31 - .L_30)


	//   ....[0]....
.L_30:
        /*0064*/ 	.word	0x00000060


	//   ....[1]....
        /*0068*/ 	.word	0x00000070


	//   ....[2]....
        /*006c*/ 	.word	0x00000130


	//   ....[3]....
        /*0070*/ 	.word	0x000002c0


	//   ....[4]....
        /*0074*/ 	.word	0x00000790


	//   ....[5]....
        /*0078*/ 	.word	0x00001450


	//----- nvinfo : EIATTR_REG_RECONFIG
	.align		4
.L_31:
        /*007c*/ 	.byte	0x01, 0x54
	.zero		2


	//----- nvinfo : EIATTR_SYSCALL_OFFSETS
	.align		4
        /*0080*/ 	.byte	0x04, 0x46
        /*0082*/ 	.short	(.L_33 - .L_32)


	//   ....[0]....
.L_32:
        /*0084*/ 	.word	0x00001640


	//----- nvinfo : EIATTR_MBARRIER_INSTR_OFFSETS
	.align		4
.L_33:
        /*0088*/ 	.byte	0x04, 0x39
        /*008a*/ 	.short	(.L_35 - .L_34)


	//   ....[0]....
.L_34:
        /*008c*/ 	.word	0x00000230
        /*0090*/ 	.word	0x000000ff
        /*0094*/ 	.word	0x00000000
        /*0098*/ 	.short	0x0100
        /*009a*/ 	.byte	0x08
	.zero		1


	//   ....[1]....
        /*009c*/ 	.word	0x00000240
        /*00a0*/ 	.word	0x000000ff
        /*00a4*/ 	.word	0x00000020
        /*00a8*/ 	.short	0x0100
        /*00aa*/ 	.byte	0x08
	.zero		1


	//   ....[2]....
        /*00ac*/ 	.word	0x00000250
        /*00b0*/ 	.word	0x000000ff
        /*00b4*/ 	.word	0x00000008
        /*00b8*/ 	.short	0x0100
        /*00ba*/ 	.byte	0x08
	.zero		1


	//   ....[3]....
        /*00bc*/ 	.word	0x00000260
        /*00c0*/ 	.word	0x000000ff
        /*00c4*/ 	.word	0x00000028
        /*00c8*/ 	.short	0x0100
        /*00ca*/ 	.byte	0x08
	.zero		1


	//   ....[4]....
        /*00cc*/ 	.word	0x00000270
        /*00d0*/ 	.word	0x000000ff
        /*00d4*/ 	.word	0x00000010
        /*00d8*/ 	.short	0x0100
        /*00da*/ 	.byte	0x08
	.zero		1


	//   ....[5]....
        /*00dc*/ 	.word	0x00000280
        /*00e0*/ 	.word	0x000000ff
        /*00e4*/ 	.word	0x00000030
        /*00e8*/ 	.short	0x0100
        /*00ea*/ 	.byte	0x08
	.zero		1


	//   ....[6]....
        /*00ec*/ 	.word	0x00000290
        /*00f0*/ 	.word	0x000000ff
        /*00f4*/ 	.word	0x00000018
        /*00f8*/ 	.short	0x0100
        /*00fa*/ 	.byte	0x08
	.zero		1


	//   ....[7]....
        /*00fc*/ 	.word	0x000002a0
        /*0100*/ 	.word	0x000000ff
        /*0104*/ 	.word	0x00000038
        /*0108*/ 	.short	0x0100
        /*010a*/ 	.byte	0x08
	.zero		1


	//   ....[8]....
        /*010c*/ 	.word	0x000006c0
        /*0110*/ 	.word	0x000000ff
        /*0114*/ 	.word	0x00000050
        /*0118*/ 	.short	0x0100
        /*011a*/ 	.byte	0x06
	.zero		1


	//   ....[9]....
        /*011c*/ 	.word	0x00000740
        /*0120*/ 	.word	0x000000ff
        /*0124*/ 	.word	0x00000058
        /*0128*/ 	.short	0x0100
        /*012a*/ 	.byte	0x06
	.zero		1


	//   ....[10]....
        /*012c*/ 	.word	0x00001700
        /*0130*/ 	.word	0x00000003
        /*0134*/ 	.word	0x00000000
        /*0138*/ 	.short	0x010a
        /*013a*/ 	.byte	0x3f
	.zero		1


	//   ....[11]....
        /*013c*/ 	.word	0x00001760
        /*0140*/ 	.word	0x00000003
        /*0144*/ 	.word	0x00000000
        /*0148*/ 	.short	0x010a
        /*014a*/ 	.byte	0x3f
	.zero		1


	//   ....[12]....
        /*014c*/ 	.word	0x00001fb0
        /*0150*/ 	.word	0x00000005
        /*0154*/ 	.word	0x00000000
        /*0158*/ 	.short	0x010a
        /*015a*/ 	.byte	0x3f
	.zero		1


	//   ....[13]....
        /*015c*/ 	.word	0x00001ff0
        /*0160*/ 	.word	0x00000005
        /*0164*/ 	.word	0x00000000
        /*0168*/ 	.short	0x010a
        /*016a*/ 	.byte	0x3f
	.zero		1


	//   ....[14]....
        /*016c*/ 	.word	0x00002710
        /*0170*/ 	.word	0x00000004
        /*0174*/ 	.word	0x00000000
        /*0178*/ 	.short	0x0101
        /*017a*/ 	.byte	0x3f
	.zero		1


	//   ....[15]....
        /*017c*/ 	.word	0x000028d0
        /*0180*/ 	.word	0x00000000
        /*0184*/ 	.word	0x00000000
        /*0188*/ 	.short	0x0101
        /*018a*/ 	.byte	0x3f
	.zero		1


	//   ....[16]....
        /*018c*/ 	.word	0x00008360
        /*0190*/ 	.word	0x00000014
        /*0194*/ 	.word	0x00000020
        /*0198*/ 	.short	0x010a
        /*019a*/ 	.byte	0x3f
	.zero		1


	//   ....[17]....
        /*019c*/ 	.word	0x000087e0
        /*01a0*/ 	.word	0x00000006
        /*01a4*/ 	.word	0x00000058
        /*01a8*/ 	.short	0x0101
        /*01aa*/ 	.byte	0x3f
	.zero		1


	//   ....[18]....
        /*01ac*/ 	.word	0x00008f00
        /*01b0*/ 	.word	0x00000007
        /*01b4*/ 	.word	0x00000000
        /*01b8*/ 	.short	0x010a
        /*01ba*/ 	.byte	0x3f
	.zero		1


	//   ....[19]....
        /*01bc*/ 	.word	0x00008f80
        /*01c0*/ 	.word	0x00000006
        /*01c4*/ 	.word	0x00000000
        /*01c8*/ 	.short	0x010a
        /*01ca*/ 	.byte	0x3f
	.zero		1


	//   ....[20]....
        /*01cc*/ 	.word	0x00009010
        /*01d0*/ 	.word	0x00000007
        /*01d4*/ 	.word	0x00000000
        /*01d8*/ 	.short	0x010a
        /*01da*/ 	.byte	0x3f
	.zero		1


	//   ....[21]....
        /*01dc*/ 	.word	0x000090a0
        /*01e0*/ 	.word	0x00000005
        /*01e4*/ 	.word	0x00000000
        /*01e8*/ 	.short	0x010a
        /*01ea*/ 	.byte	0x3f
	.zero		1


	//   ....[22]....
        /*01ec*/ 	.word	0x00009100
        /*01f0*/ 	.word	0x00000003
        /*01f4*/ 	.word	0x00000000
        /*01f8*/ 	.short	0x010a
        /*01fa*/ 	.byte	0x3f
	.zero		1


	//   ....[23]....
        /*01fc*/ 	.word	0x00009150
        /*0200*/ 	.word	0x00000005
        /*0204*/ 	.word	0x00000000
        /*0208*/ 	.short	0x010a
        /*020a*/ 	.byte	0x3f
	.zero		1


	//   ....[24]....
        /*020c*/ 	.word	0x00009220
        /*0210*/ 	.word	0x00000014
        /*0214*/ 	.word	0x00000020
        /*0218*/ 	.short	0x010a
        /*021a*/ 	.byte	0x3f
	.zero		1


	//   ....[25]....
        /*021c*/ 	.word	0x000092f0
        /*0220*/ 	.word	0x00000007
        /*0224*/ 	.word	0x00000000
        /*0228*/ 	.short	0x010a
        /*022a*/ 	.byte	0x3f
	.zero		1


	//   ....[26]....
        /*022c*/ 	.word	0x00009340
        /*0230*/ 	.word	0x00000006
        /*0234*/ 	.word	0x00000000
        /*0238*/ 	.short	0x010a
        /*023a*/ 	.byte	0x3f
	.zero		1


	//   ....[27]....
        /*023c*/ 	.word	0x00009390
        /*0240*/ 	.word	0x00000007
        /*0244*/ 	.word	0x00000000
        /*0248*/ 	.short	0x010a
        /*024a*/ 	.byte	0x3f
	.zero		1


	//----- nvinfo : EIATTR_NUM_MBARRIERS
	.align		4
.L_35:
        /*024c*/ 	.byte	0x03, 0x38
        /*024e*/ 	.short	0x000a


	//----- nvinfo : EIATTR_EXIT_INSTR_OFFSETS
	.align		4
        /*0250*/ 	.byte	0x04, 0x1c
        /*0252*/ 	.short	(.L_37 - .L_36)


	//   ....[0]....
.L_36:
        /*0254*/ 	.word	0x00000970


	//   ....[1]....
        /*0258*/ 	.word	0x00001190


	//   ....[2]....
        /*025c*/ 	.word	0x00007af0


	//   ....[3]....
        /*0260*/ 	.word	0x00008050


	//   ....[4]....
        /*0264*/ 	.word	0x000090f0


	//----- nvinfo : EIATTR_MAX_THREADS
	.align		4
.L_37:
        /*0268*/ 	.byte	0x04, 0x05
        /*026a*/ 	.short	(.L_39 - .L_38)
.L_38:
        /*026c*/ 	.word	0x00000180
        /*0270*/ 	.word	0x00000001
        /*0274*/ 	.word	0x00000001


	//----- nvinfo : EIATTR_CRS_STACK_SIZE
	.align		4
.L_39:
        /*0278*/ 	.byte	0x04, 0x1e
        /*027a*/ 	.short	(.L_41 - .L_40)
.L_40:
        /*027c*/ 	.word	0x00000000


	//----- nvinfo : EIATTR_CBANK_PARAM_SIZE
	.align		4
.L_41:
        /*0280*/ 	.byte	0x03, 0x19
        /*0282*/ 	.short	0x0470


	//----- nvinfo : EIATTR_PARAM_CBANK
	.align		4
        /*0284*/ 	.byte	0x04, 0x0a
        /*0286*/ 	.short	(.L_43 - .L_42)
	.align		4
.L_42:
        /*0288*/ 	.word	index@(.nv.constant0._ZN7cutlass13device_kernelINS_4gemm6kernel13GemmUniversalIN4cute5tupleIJiiiiEEENS1_10collective13CollectiveMmaINS1_34MainloopSm90TmaGmmaWarpSpecializedILi4ENS5_IJNS4_1CILi1EEENSA_ILi2EEESB_EEENS1_35KernelTmaWarpSpecializedCooperativeEEENS5_IJNSA_ILi256EEENSA_ILi64EEENSA_ILi128EEEEEENS_10bfloat16_tENS5_IJlSB_lEEESK_SL_NS4_8TiledMMAINS4_8MMA_AtomIJNS4_4SM904GMMA27MMA_64x64x16_F32BF16BF16_SSILNSP_5MajorE0ELSR_0ELNSP_7ScaleInE1ELSS_1EEEEEENS4_6LayoutINS5_IJSC_SB_SB_EEENS5_IJSB_NSA_ILi0EEESX_EEEEENS5_IJNS4_10UnderscoreES10_S10_EEEEENS4_23SM90_TMA_LOAD_MULTICASTENS4_14ComposedLayoutINS4_7SwizzleILi3ELi4ELi3EEENS4_18smem_ptr_flag_bitsILi16EEENSV_INS5_IJNSA_ILi8EEESH_EEENS5_IJSH_SB_EEEEEEEvNS4_8identityENS4_13SM90_TMA_LOADES1D_vS1E_EENS_8epilogue10collective6detail29Sm90TmaWarpSpecializedAdapterINS1I_15DefaultEpilogueISK_SL_SL_NS1H_6thread17LinearCombinationISK_Li1EffLNS1M_9ScaleType4KindE0ELNS_15FloatRoundStyleE2ESK_EENS1_15EpilogueDefaultEEEEEvvEEEEvNT_6ParamsE)
        /*028c*/ 	.short	0x0210
        /*028e*/ 	.short	0x0470


	//----- nvinfo : EIATTR_SW_WAR
	.align		4
.L_43:
        /*0290*/ 	.byte	0x04, 0x36
        /*0292*/ 	.short	(.L_45 - .L_44)
.L_44:
        /*0294*/ 	.word	0x00000008
.L_45:


//--------------------- .nv.callgraph             --------------------------
	.section	.nv.callgraph,"",@"SHT_CUDA_CALLGRAPH"
	.align	4
	.sectionentsize	8
	.align		4
        /*0000*/ 	.word	0x00000000
	.align		4
        /*0004*/ 	.word	0xffffffff
	.align		4
        /*0008*/ 	.word	index@(_ZN7cutlass13device_kernelINS_4gemm6kernel13GemmUniversalIN4cute5tupleIJiiiiEEENS1_10collective13CollectiveMmaINS1_34MainloopSm90TmaGmmaWarpSpecializedILi4ENS5_IJNS4_1CILi1EEENSA_ILi2EEESB_EEENS1_35KernelTmaWarpSpecializedCooperativeEEENS5_IJNSA_ILi256EEENSA_ILi64EEENSA_ILi128EEEEEENS_10bfloat16_tENS5_IJlSB_lEEESK_SL_NS4_8TiledMMAINS4_8MMA_AtomIJNS4_4SM904GMMA27MMA_64x64x16_F32BF16BF16_SSILNSP_5MajorE0ELSR_0ELNSP_7ScaleInE1ELSS_1EEEEEENS4_6LayoutINS5_IJSC_SB_SB_EEENS5_IJSB_NSA_ILi0EEESX_EEEEENS5_IJNS4_10UnderscoreES10_S10_EEEEENS4_23SM90_TMA_LOAD_MULTICASTENS4_14ComposedLayoutINS4_7SwizzleILi3ELi4ELi3EEENS4_18smem_ptr_flag_bitsILi16EEENSV_INS5_IJNSA_ILi8EEESH_EEENS5_IJSH_SB_EEEEEEEvNS4_8identityENS4_13SM90_TMA_LOADES1D_vS1E_EENS_8epilogue10collective6detail29Sm90TmaWarpSpecializedAdapterINS1I_15DefaultEpilogueISK_SL_SL_NS1H_6thread17LinearCombinationISK_Li1EffLNS1M_9ScaleType4KindE0ELNS_15FloatRoundStyleE2ESK_EENS1_15EpilogueDefaultEEEEEvvEEEEvNT_6ParamsE)
	.align		4
        /*000c*/ 	.word	index@(__assertfail)
	.align		4
        /*0010*/ 	.word	0x00000000
	.align		4
        /*0014*/ 	.word	0xfffffffe
	.align		4
        /*0018*/ 	.word	0x00000000
	.align		4
        /*001c*/ 	.word	0xfffffffd
	.align		4
        /*0020*/ 	.word	0x00000000
	.align		4
        /*0024*/ 	.word	0xfffffffc


//--------------------- .nv.constant4             --------------------------
	.section	.nv.constant4,"a",@progbits
	.align	8
	.align		8
.nv.constant4:
        /*0000*/ 	.dword	__assertfail
	.align		8
        /*0008*/ 	.dword	__unnamed_1
	.align		8
        /*0010*/ 	.dword	_ZN39_INTERNAL_4874513a_4_k_cu_24ff4ee1_31184cuda3std3__45__cpo5beginE
	.align		8
        /*0018*/ 	.dword	_ZN39_INTERNAL_4874513a_4_k_cu_24ff4ee1_31184cuda3std3__45__cpo3endE
	.align		8
        /*0020*/ 	.dword	_ZN39_INTERNAL_4874513a_4_k_cu_24ff4ee1_31184cuda3std3__45__cpo6cbeginE
	.align		8
        /*0028*/ 	.dword	_ZN39_INTERNAL_4874513a_4_k_cu_24ff4ee1_31184cuda3std3__45__cpo4cendE
	.align		8
        /*0030*/ 	.dword	_ZN39_INTERNAL_4874513a_4_k_cu_24ff4ee1_31184cuda3std3__441_GLOBAL__N__4874513a_4_k_cu_24ff4ee1_31186ignoreE
	.align		8
        /*0038*/ 	.dword	_ZN39_INTERNAL_4874513a_4_k_cu_24ff4ee1_31184cuda3std3__419piecewise_constructE
	.align		8
        /*0040*/ 	.dword	_ZN39_INTERNAL_4874513a_4_k_cu_24ff4ee1_31184cuda3std3__48in_placeE
	.align		8
        /*0048*/ 	.dword	_ZN39_INTERNAL_4874513a_4_k_cu_24ff4ee1_31184cuda3std6ranges3__45__cpo4swapE
	.align		8
        /*0050*/ 	.dword	_ZN39_INTERNAL_4874513a_4_k_cu_24ff4ee1_31184cuda3std6ranges3__45__cpo9iter_moveE
	.align		8
        /*0058*/ 	.dword	_ZN39_INTERNAL_4874513a_4_k_cu_24ff4ee1_31184cute7productE
	.align		8
        /*0060*/ 	.dword	_ZN39_INTERNAL_4874513a_4_k_cu_24ff4ee1_31184cute1_E
	.align		8
        /*0068*/ 	.dword	$str$22
	.align		8
        /*0070*/ 	.dword	$str$23


//--------------------- .text._ZN7cutlass13device_kernelINS_4gemm6kernel13GemmUniversalIN4cute5tupleIJiiiiEEENS1_10collective13CollectiveMmaINS1_34MainloopSm90TmaGmmaWarpSpecializedILi4ENS5_IJNS4_1CILi1EEENSA_ILi2EEESB_EEENS1_35KernelTmaWarpSpecializedCooperativeEEENS5_IJNSA_ILi256EEENSA_ILi64EEENSA_ILi128EEEEEENS_10bfloat16_tENS5_IJlSB_lEEESK_SL_NS4_8TiledMMAINS4_8MMA_AtomIJNS4_4SM904GMMA27MMA_64x64x16_F32BF16BF16_SSILNSP_5MajorE0ELSR_0ELNSP_7ScaleInE1ELSS_1EEEEEENS4_6LayoutINS5_IJSC_SB_SB_EEENS5_IJSB_NSA_ILi0EEESX_EEEEENS5_IJNS4_10UnderscoreES10_S10_EEEEENS4_23SM90_TMA_LOAD_MULTICASTENS4_14ComposedLayoutINS4_7SwizzleILi3ELi4ELi3EEENS4_18smem_ptr_flag_bitsILi16EEENSV_INS5_IJNSA_ILi8EEESH_EEENS5_IJSH_SB_EEEEEEEvNS4_8identityENS4_13SM90_TMA_LOADES1D_vS1E_EENS_8epilogue10collective6detail29Sm90TmaWarpSpecializedAdapterINS1I_15DefaultEpilogueISK_SL_SL_NS1H_6thread17LinearCombinationISK_Li1EffLNS1M_9ScaleType4KindE0ELNS_15FloatRoundStyleE2ESK_EENS1_15EpilogueDefaultEEEEEvvEEEEvNT_6ParamsE --------------------------
	.section	.text._ZN7cutlass13device_kernelINS_4gemm6kernel13GemmUniversalIN4cute5tupleIJiiiiEEENS1_10collective13CollectiveMmaINS1_34MainloopSm90TmaGmmaWarpSpecializedILi4ENS5_IJNS4_1CILi1EEENSA_ILi2EEESB_EEENS1_35KernelTmaWarpSpecializedCooperativeEEENS5_IJNSA_ILi256EEENSA_ILi64EEENSA_ILi128EEEEEENS_10bfloat16_tENS5_IJlSB_lEEESK_SL_NS4_8TiledMMAINS4_8MMA_AtomIJNS4_4SM904GMMA27MMA_64x64x16_F32BF16BF16_SSILNSP_5MajorE0ELSR_0ELNSP_7ScaleInE1ELSS_1EEEEEENS4_6LayoutINS5_IJSC_SB_SB_EEENS5_IJSB_NSA_ILi0EEESX_EEEEENS5_IJNS4_10UnderscoreES10_S10_EEEEENS4_23SM90_TMA_LOAD_MULTICASTENS4_14ComposedLayoutINS4_7SwizzleILi3ELi4ELi3EEENS4_18smem_ptr_flag_bitsILi16EEENSV_INS5_IJNSA_ILi8EEESH_EEENS5_IJSH_SB_EEEEEEEvNS4_8identityENS4_13SM90_TMA_LOADES1D_vS1E_EENS_8epilogue10collective6detail29Sm90TmaWarpSpecializedAdapterINS1I_15DefaultEpilogueISK_SL_SL_NS1H_6thread17LinearCombinationISK_Li1EffLNS1M_9ScaleType4KindE0ELNS_15FloatRoundStyleE2ESK_EENS1_15EpilogueDefaultEEEEEvvEEEEvNT_6ParamsE,"ax",@progbits
	.align	128
.text._ZN7cutlass13device_kernelINS_4gemm6kernel13GemmUniversalIN4cute5tupleIJiiiiEEENS1_10collective13CollectiveMmaINS1_34MainloopSm90TmaGmmaWarpSpecializedILi4ENS5_IJNS4_1CILi1EEENSA_ILi2EEESB_EEENS1_35KernelTmaWarpSpecializedCooperativeEEENS5_IJNSA_ILi256EEENSA_ILi64EEENSA_ILi128EEEEEENS_10bfloat16_tENS5_IJlSB_lEEESK_SL_NS4_8TiledMMAINS4_8MMA_AtomIJNS4_4SM904GMMA27MMA_64x64x16_F32BF16BF16_SSILNSP_5MajorE0ELSR_0ELNSP_7ScaleInE1ELSS_1EEEEEENS4_6LayoutINS5_IJSC_SB_SB_EEENS5_IJSB_NSA_ILi0EEESX_EEEEENS5_IJNS4_10UnderscoreES10_S10_EEEEENS4_23SM90_TMA_LOAD_MULTICASTENS4_14ComposedLayoutINS4_7SwizzleILi3ELi4ELi3EEENS4_18smem_ptr_flag_bitsILi16EEENSV_INS5_IJNSA_ILi8EEESH_EEENS5_IJSH_SB_EEEEEEEvNS4_8identityENS4_13SM90_TMA_LOADES1D_vS1E_EENS_8epilogue10collective6detail29Sm90TmaWarpSpecializedAdapterINS1I_15DefaultEpilogueISK_SL_SL_NS1H_6thread17LinearCombinationISK_Li1EffLNS1M_9ScaleType4KindE0ELNS_15FloatRoundStyleE2ESK_EENS1_15EpilogueDefaultEEEEEvvEEEEvNT_6ParamsE:
        .type           _ZN7cutlass13device_kernelINS_4gemm6kernel13GemmUniversalIN4cute5tupleIJiiiiEEENS1_10collective13CollectiveMmaINS1_34MainloopSm90TmaGmmaWarpSpecializedILi4ENS5_IJNS4_1CILi1EEENSA_ILi2EEESB_EEENS1_35KernelTmaWarpSpecializedCooperativeEEENS5_IJNSA_ILi256EEENSA_ILi64EEENSA_ILi128EEEEEENS_10bfloat16_tENS5_IJlSB_lEEESK_SL_NS4_8TiledMMAINS4_8MMA_AtomIJNS4_4SM904GMMA27MMA_64x64x16_F32BF16BF16_SSILNSP_5MajorE0ELSR_0ELNSP_7ScaleInE1ELSS_1EEEEEENS4_6LayoutINS5_IJSC_SB_SB_EEENS5_IJSB_NSA_ILi0EEESX_EEEEENS5_IJNS4_10UnderscoreES10_S10_EEEEENS4_23SM90_TMA_LOAD_MULTICASTENS4_14ComposedLayoutINS4_7SwizzleILi3ELi4ELi3EEENS4_18smem_ptr_flag_bitsILi16EEENSV_INS5_IJNSA_ILi8EEESH_EEENS5_IJSH_SB_EEEEEEEvNS4_8identityENS4_13SM90_TMA_LOADES1D_vS1E_EENS_8epilogue10collective6detail29Sm90TmaWarpSpecializedAdapterINS1I_15DefaultEpilogueISK_SL_SL_NS1H_6thread17LinearCombinationISK_Li1EffLNS1M_9ScaleType4KindE0ELNS_15FloatRoundStyleE2ESK_EENS1_15EpilogueDefaultEEEEEvvEEEEvNT_6ParamsE,@function
        .size           _ZN7cutlass13device_kernelINS_4gemm6kernel13GemmUniversalIN4cute5tupleIJiiiiEEENS1_10collective13CollectiveMmaINS1_34MainloopSm90TmaGmmaWarpSpecializedILi4ENS5_IJNS4_1CILi1EEENSA_ILi2EEESB_EEENS1_35KernelTmaWarpSpecializedCooperativeEEENS5_IJNSA_ILi256EEENSA_ILi64EEENSA_ILi128EEEEEENS_10bfloat16_tENS5_IJlSB_lEEESK_SL_NS4_8TiledMMAINS4_8MMA_AtomIJNS4_4SM904GMMA27MMA_64x64x16_F32BF16BF16_SSILNSP_5MajorE0ELSR_0ELNSP_7ScaleInE1ELSS_1EEEEEENS4_6LayoutINS5_IJSC_SB_SB_EEENS5_IJSB_NSA_ILi0EEESX_EEEEENS5_IJNS4_10UnderscoreES10_S10_EEEEENS4_23SM90_TMA_LOAD_MULTICASTENS4_14ComposedLayoutINS4_7SwizzleILi3ELi4ELi3EEENS4_18smem_ptr_flag_bitsILi16EEENSV_INS5_IJNSA_ILi8EEESH_EEENS5_IJSH_SB_EEEEEEEvNS4_8identityENS4_13SM90_TMA_LOADES1D_vS1E_EENS_8epilogue10collective6detail29Sm90TmaWarpSpecializedAdapterINS1I_15DefaultEpilogueISK_SL_SL_NS1H_6thread17LinearCombinationISK_Li1EffLNS1M_9ScaleType4KindE0ELNS_15FloatRoundStyleE2ESK_EENS1_15EpilogueDefaultEEEEEvvEEEEvNT_6ParamsE,(.L_x_195 - _ZN7cutlass13device_kernelINS_4gemm6kernel13GemmUniversalIN4cute5tupleIJiiiiEEENS1_10collective13CollectiveMmaINS1_34MainloopSm90TmaGmmaWarpSpecializedILi4ENS5_IJNS4_1CILi1EEENSA_ILi2EEESB_EEENS1_35KernelTmaWarpSpecializedCooperativeEEENS5_IJNSA_ILi256EEENSA_ILi64EEENSA_ILi128EEEEEENS_10bfloat16_tENS5_IJlSB_lEEESK_SL_NS4_8TiledMMAINS4_8MMA_AtomIJNS4_4SM904GMMA27MMA_64x64x16_F32BF16BF16_SSILNSP_5MajorE0ELSR_0ELNSP_7ScaleInE1ELSS_1EEEEEENS4_6LayoutINS5_IJSC_SB_SB_EEENS5_IJSB_NSA_ILi0EEESX_EEEEENS5_IJNS4_10UnderscoreES10_S10_EEEEENS4_23SM90_TMA_LOAD_MULTICASTENS4_14ComposedLayoutINS4_7SwizzleILi3ELi4ELi3EEENS4_18smem_ptr_flag_bitsILi16EEENSV_INS5_IJNSA_ILi8EEESH_EEENS5_IJSH_SB_EEEEEEEvNS4_8identityENS4_13SM90_TMA_LOADES1D_vS1E_EENS_8epilogue10collective6detail29Sm90TmaWarpSpecializedAdapterINS1I_15DefaultEpilogueISK_SL_SL_NS1H_6thread17LinearCombinationISK_Li1EffLNS1M_9ScaleType4KindE0ELNS_15FloatRoundStyleE2ESK_EENS1_15EpilogueDefaultEEEEEvvEEEEvNT_6ParamsE)
        .other          _ZN7cutlass13device_kernelINS_4gemm6kernel13GemmUniversalIN4cute5tupleIJiiiiEEENS1_10collective13CollectiveMmaINS1_34MainloopSm90TmaGmmaWarpSpecializedILi4ENS5_IJNS4_1CILi1EEENSA_ILi2EEESB_EEENS1_35KernelTmaWarpSpecializedCooperativeEEENS5_IJNSA_ILi256EEENSA_ILi64EEENSA_ILi128EEEEEENS_10bfloat16_tENS5_IJlSB_lEEESK_SL_NS4_8TiledMMAINS4_8MMA_AtomIJNS4_4SM904GMMA27MMA_64x64x16_F32BF16BF16_SSILNSP_5MajorE0ELSR_0ELNSP_7ScaleInE1ELSS_1EEEEEENS4_6LayoutINS5_IJSC_SB_SB_EEENS5_IJSB_NSA_ILi0EEESX_EEEEENS5_IJNS4_10UnderscoreES10_S10_EEEEENS4_23SM90_TMA_LOAD_MULTICASTENS4_14ComposedLayoutINS4_7SwizzleILi3ELi4ELi3EEENS4_18smem_ptr_flag_bitsILi16EEENSV_INS5_IJNSA_ILi8EEESH_EEENS5_IJSH_SB_EEEEEEEvNS4_8identityENS4_13SM90_TMA_LOADES1D_vS1E_EENS_8epilogue10collective6detail29Sm90TmaWarpSpecializedAdapterINS1I_15DefaultEpilogueISK_SL_SL_NS1H_6thread17LinearCombinationISK_Li1EffLNS1M_9ScaleType4KindE0ELNS_15FloatRoundStyleE2ESK_EENS1_15EpilogueDefaultEEEEEvvEEEEvNT_6ParamsE,@"STO_CUDA_ENTRY STV_DEFAULT"
_ZN7cutlass13device_kernelINS_4gemm6kernel13GemmUniversalIN4cute5tupleIJiiiiEEENS1_10collective13CollectiveMmaINS1_34MainloopSm90TmaGmmaWarpSpecializedILi4ENS5_IJNS4_1CILi1EEENSA_ILi2EEESB_EEENS1_35KernelTmaWarpSpecializedCooperativeEEENS5_IJNSA_ILi256EEENSA_ILi64EEENSA_ILi128EEEEEENS_10bfloat16_tENS5_IJlSB_lEEESK_SL_NS4_8TiledMMAINS4_8MMA_AtomIJNS4_4SM904GMMA27MMA_64x64x16_F32BF16BF16_SSILNSP_5MajorE0ELSR_0ELNSP_7ScaleInE1ELSS_1EEEEEENS4_6LayoutINS5_IJSC_SB_SB_EEENS5_IJSB_NSA_ILi0EEESX_EEEEENS5_IJNS4_10UnderscoreES10_S10_EEEEENS4_23SM90_TMA_LOAD_MULTICASTENS4_14ComposedLayoutINS4_7SwizzleILi3ELi4ELi3EEENS4_18smem_ptr_flag_bitsILi16EEENSV_INS5_IJNSA_ILi8EEESH_EEENS5_IJSH_SB_EEEEEEEvNS4_8identityENS4_13SM90_TMA_LOADES1D_vS1E_EENS_8epilogue10collective6detail29Sm90TmaWarpSpecializedAdapterINS1I_15DefaultEpilogueISK_SL_SL_NS1H_6thread17LinearCombinationISK_Li1EffLNS1M_9ScaleType4KindE0ELNS_15FloatRoundStyleE2ESK_EENS1_15EpilogueDefaultEEEEEvvEEEEvNT_6ParamsE:
[----:B------:R-:W0:Y:S01]  /*0000*/  LDC R1, c[0x0][0x28] ;  /* 0x00000a00ff017b82 */ /* 0x000e220000000800 */
[----:B------:R-:W1:Y:S01]  /*0010*/  S2R R97, SR_TID.X ;  /* 0x0000000000617919 */ /* 0x000e620000002100 */
[----:B------:R-:W-:Y:S01]  /*0020*/  ELECT P0, URZ, PT ;  /* 0x00000000003f782f */ /* 0x000fe20003800000 */
[----:B------:R-:W-:Y:S01]  /*0030*/  BSSY B0, `(.L_x_0) ;  /* 0x000000f000007945 */ /* 0x000fe20003800000 */
[--C-:B-1----:R-:W-:Y:S02]  /*0040*/  SHF.R.U32.HI R0, RZ, 0x5, R97.reuse ;  /* 0x00000005ff007819 */ /* 0x102fe40000011661 */
[----:B------:R-:W-:-:S03]  /*0050*/  SHF.R.U32.HI R6, RZ, 0x7, R97 ;  /* 0x00000007ff067819 */ /* 0x000fc60000011661 */
[----:B------:R-:W1:Y:S04]  /*0060*/  SHFL.IDX PT, R3, R0, RZ, 0x1f ;  /* 0x00001fff00037589 */ /* 0x000e6800000e0000 */
[----:B------:R2:W3:Y:S01]  /*0070*/  SHFL.IDX PT, R2, R6, RZ, 0x1f ;  /* 0x00001fff06027589 */ /* 0x0004e200000e0000 */
[----:B-1----:R-:W-:-:S13]  /*0080*/  ISETP.NE.OR P0, PT, R3, RZ, !P0 ;  /* 0x000000ff0300720c */ /* 0x002fda0004705670 */
[----:B0-23--:R-:W-:Y:S05]  /*0090*/  @P0 BRA `(.L_x_1) ;  /* 0x0000000000200947 */ /* 0x00dfea0003800000 */
[----:B------:R-:W-:Y:S02]  /*00a0*/  ULDC.64 UR4, c[0x0][0x198] ;  /* 0x0000660000047ab9 */ /* 0x000fe40000000a00 */
[----:B------:R-:W-:Y:S02]  /*00b0*/  UIADD3 UR6, UP0, UR4, 0xf0, URZ ;  /* 0x000000f004067890 */ /* 0x000fe4000ff1e03f */
[----:B------:R-:W-:Y:S02]  /*00c0*/  UIADD3 UR4, UP1, UR4, 0x1f0, URZ ;  /* 0x000001f004047890 */ /* 0x000fe4000ff3e03f */
[----:B------:R-:W-:Y:S02]  /*00d0*/  UIADD3.X UR7, URZ, UR5, URZ, UP0, !UPT ;  /* 0x000000053f077290 */ /* 0x000fe400087fe43f */
[----:B------:R-:W-:-:S07]  /*00e0*/  UIADD3.X UR5, URZ, UR5, URZ, UP1, !UPT ;  /* 0x000000053f057290 */ /* 0x000fce0008ffe43f */
[----:B------:R0:W-:Y:S02]  /*00f0*/  UTMACCTL.PF [UR6] ;  /* 0x00000000060079b9 */ /* 0x0001e40008040000 */
[----:B------:R0:W-:Y:S02]  /*0100*/  UTMACCTL.PF [UR4] ;  /* 0x00000000040079b9 */ /* 0x0001e40008040000 */
[----:B0-----:R-:W-:Y:S01]  /*0110*/  NOP ;  /* 0x0000000000007918 */ /* 0x001fe20000000000 */
.L_x_1:
[----:B------:R-:W-:Y:S05]  /*0120*/  BSYNC B0 ;  /* 0x0000000000007941 */ /* 0x000fea0003800000 */
.L_x_0:
[----:B------:R-:W0:Y:S02]  /*0130*/  SHFL.IDX PT, R5, R0, RZ, 0x1f ;  /* 0x00001fff00057589 */ /* 0x000e2400000e0000 */
[----:B0-----:R-:W-:-:S13]  /*0140*/  ISETP.NE.AND P0, PT, R5, RZ, PT ;  /* 0x000000ff0500720c */ /* 0x001fda0003f05270 */
[----:B------:R-:W-:Y:S05]  /*0150*/  @P0 BRA `(.L_x_2) ;  /* 0x0000000000580947 */ /* 0x000fea0003800000 */
[----:B------:R-:W0:Y:S01]  /*0160*/  S2UR UR8, SR_CgaCtaId ;  /* 0x00000000000879c3 */ /* 0x000e220000008800 */
[----:B------:R-:W-:Y:S01]  /*0170*/  UMOV UR4, 0x400 ;  /* 0x0000040000047882 */ /* 0x000fe20000000000 */
[----:B------:R-:W-:Y:S01]  /*0180*/  UMOV UR5, 0x1 ;  /* 0x0000000100057882 */ /* 0x000fe20000000000 */
[----:B------:R-:W-:Y:S01]  /*0190*/  UMOV UR6, 0x4 ;  /* 0x0000000400067882 */ /* 0x000fe20000000000 */
[----:B------:R-:W-:Y:S01]  /*01a0*/  ELECT P0, URZ, PT ;  /* 0x00000000003f782f */ /* 0x000fe20003800000 */
[----:B------:R-:W-:-:S04]  /*01b0*/  UIADD3 UR6, -UR6, 0x100000, URZ ;  /* 0x0010000006067890 */ /* 0x000fc8000fffe13f */
[----:B------:R-:W-:Y:S02]  /*01c0*/  USHF.L.U32 UR7, UR6, 0xb, URZ ;  /* 0x0000000b06077899 */ /* 0x000fe4000800063f */
[----:B------:R-:W-:Y:S02]  /*01d0*/  USHF.L.U32 UR6, UR6, 0x1, URZ ;  /* 0x0000000106067899 */ /* 0x000fe4000800063f */
[----:B0-----:R-:W-:Y:S02]  /*01e0*/  ULEA UR8, UR8, UR4, 0x18 ;  /* 0x0000000408087291 */ /* 0x001fe4000f8ec03f */
[----:B------:R-:W-:-:S04]  /*01f0*/  UIADD3 UR4, -UR5, 0x100000, URZ ;  /* 0x0010000005047890 */ /* 0x000fc8000fffe13f */
[----:B------:R-:W-:Y:S02]  /*0200*/  USHF.L.U32 UR5, UR4, 0xb, URZ ;  /* 0x0000000b04057899 */ /* 0x000fe4000800063f */
[----:B------:R-:W-:Y:S01]  /*0210*/  USHF.L.U32 UR4, UR4, 0x1, URZ ;  /* 0x0000000104047899 */ /* 0x000fe2000800063f */
[----:B------:R-:W0:Y:S11]  /*0220*/  FENCE.VIEW.ASYNC.S ;  /* 0x00000000000073c6 */ /* 0x000e360000000000 */
[----:B0-----:R0:W1:Y:S01]  /*0230*/  SYNCS.EXCH.64 URZ, [UR8], UR4 ;  /* 0x00000004083f75b2 */ /* 0x0010620008000100 */
[----:B------:R0:W2:Y:S01]  /*0240*/  SYNCS.EXCH.64 URZ, [UR8+0x20], UR6 ;  /* 0x00002006083f75b2 */ /* 0x0000a20008000100 */
[----:B------:R0:W3:Y:S01]  /*0250*/  SYNCS.EXCH.64 URZ, [UR8+0x8], UR4 ;  /* 0x00000804083f75b2 */ /* 0x0000e20008000100 */
[----:B------:R0:W4:Y:S01]  /*0260*/  SYNCS.EXCH.64 URZ, [UR8+0x28], UR6 ;  /* 0x00002806083f75b2 */ /* 0x0001220008000100 */
[----:B------:R0:W0:Y:S01]  /*0270*/  SYNCS.EXCH.64 URZ, [UR8+0x10], UR4 ;  /* 0x00001004083f75b2 */ /* 0x0000220008000100 */
[----:B------:R0:W0:Y:S01]  /*0280*/  SYNCS.EXCH.64 URZ, [UR8+0x30], UR6 ;  /* 0x00003006083f75b2 */ /* 0x0000220008000100 */
[----:B------:R0:W0:Y:S01]  /*0290*/  SYNCS.EXCH.64 URZ, [UR8+0x18], UR4 ;  /* 0x00001804083f75b2 */ /* 0x0000220008000100 */
[----:B------:R0:W0:Y:S01]  /*02a0*/  SYNCS.EXCH.64 URZ, [UR8+0x38], UR6 ;  /* 0x00003806083f75b2 */ /* 0x0000220008000100 */
[----:B------:R-:W-:Y:S01]  /*02b0*/  NOP ;  /* 0x0000000000007918 */ /* 0x000fe20000000000 */
.L_x_2:
[----:B------:R-:W5:Y:S01]  /*02c0*/  SHFL.IDX PT, R0, R0, RZ, 0x1f ;  /* 0x00001fff00007589 */ /* 0x000f6200000e0000 */
[----:B------:R-:W-:Y:S01]  /*02d0*/  SHF.R.S32.HI R8, RZ, 0x1f, R97 ;  /* 0x0000001fff087819 */ /* 0x000fe20000011461 */
[----:B0-----:R-:W0:Y:S01]  /*02e0*/  S2UR UR8, SR_CTAID.X ;  /* 0x00000000000879c3 */ /* 0x001e220000002500 */
[----:B------:R-:W-:Y:S01]  /*02f0*/  ELECT P0, URZ, PT ;  /* 0x00000000003f782f */ /* 0x000fe20003800000 */
[----:B------:R-:W1:Y:S01]  /*0300*/  S2R R4, SR_CTAID.Y ;  /* 0x0000000000047919 */ /* 0x000e620000002600 */
[----:B------:R-:W-:Y:S01]  /*0310*/  LEA.HI R8, R8, R97, RZ, 0x7 ;  /* 0x0000006108087211 */ /* 0x000fe200078f38ff */
[----:B------:R-:W-:Y:S01]  /*0320*/  ULDC UR4, c[0x0][0x154] ;  /* 0x0000550000047ab9 */ /* 0x000fe20000000800 */
[----:B------:R-:W-:Y:S01]  /*0330*/  SHF.R.S32.HI R10, RZ, 0x1f, R5 ;  /* 0x0000001fff0a7819 */ /* 0x000fe20000011405 */
[----:B------:R-:W-:Y:S01]  /*0340*/  NOP ;  /* 0x0000000000007918 */ /* 0x000fe20000000000 */
[----:B------:R-:W-:Y:S01]  /*0350*/  LOP3.LUT R8, R8, 0xffffff80, RZ, 0xc0, !PT ;  /* 0xffffff8008087812 */ /* 0x000fe200078ec0ff */
[----:B------:R-:W2:Y:S01]  /*0360*/  LDC R14, c[0x0][0x140] ;  /* 0x00005000ff0e7b82 */ /* 0x000ea20000000800 */
[----:B------:R-:W-:Y:S01]  /*0370*/  LEA.HI R10, R10, R5, RZ, 0x2 ;  /* 0x000000050a0a7211 */ /* 0x000fe200078f10ff */
[----:B------:R-:W-:-:S02]  /*0380*/  NOP ;  /* 0x0000000000007918 */ /* 0x000fc40000000000 */
[----:B------:R-:W-:Y:S01]  /*0390*/  IMAD.IADD R8, R97, 0x1, -R8 ;  /* 0x0000000161087824 */ /* 0x000fe200078e0a08 */
[----:B------:R-:W-:-:S03]  /*03a0*/  LOP3.LUT R10, R10, 0x3ffffffc, RZ, 0xc0, !PT ;  /* 0x3ffffffc0a0a7812 */ /* 0x000fc600078ec0ff */
[----:B------:R-:W3:Y:S01]  /*03b0*/  LDC R12, c[0x0][0x144] ;  /* 0x00005100ff0c7b82 */ /* 0x000ee20000000800 */
[----:B------:R-:W-:Y:S01]  /*03c0*/  SHF.R.S32.HI R7, RZ, 0x1f, R8 ;  /* 0x0000001fff077819 */ /* 0x000fe20000011408 */
[----:B------:R-:W-:Y:S01]  /*03d0*/  IMAD.IADD R10, R5, 0x1, -R10 ;  /* 0x00000001050a7824 */ /* 0x000fe200078e0a0a */
[----:B------:R-:W-:Y:S02]  /*03e0*/  LOP3.LUT P2, RZ, R8, 0x7, RZ, 0xc0, !PT ;  /* 0x0000000708ff7812 */ /* 0x000fe4000784c0ff */
[----:B------:R-:W-:Y:S01]  /*03f0*/  LEA.HI R7, R7, R8, RZ, 0x3 ;  /* 0x0000000807077211 */ /* 0x000fe200078f18ff */
[----:B------:R-:W-:Y:S01]  /*0400*/  VIADD R8, R2, 0xffffffff ;  /* 0xffffffff02087836 */ /* 0x000fe20000000000 */
[----:B-----5:R-:W-:Y:S02]  /*0410*/  ISETP.NE.OR P0, PT, R0, RZ, !P0 ;  /* 0x000000ff0000720c */ /* 0x020fe40004705670 */
[--C-:B------:R-:W-:Y:S02]  /*0420*/  SHF.R.S32.HI R0, RZ, 0x3, R7.reuse ;  /* 0x00000003ff007819 */ /* 0x100fe40000011407 */
[----:B------:R-:W-:-:S02]  /*0430*/  SHF.R.S32.HI R7, RZ, 0x1f, R7 ;  /* 0x0000001fff077819 */ /* 0x000fc40000011407 */
[----:B0-----:R-:W-:Y:S02]  /*0440*/  I2FP.F32.U32 R11, UR8 ;  /* 0x00000008000b7c45 */ /* 0x001fe40008201000 */
[----:B------:R-:W-:Y:S02]  /*0450*/  LEA.HI R7, R7, R0, RZ, 0x2 ;  /* 0x0000000007077211 */ /* 0x000fe400078f10ff */
[----:B--2---:R-:W-:Y:S02]  /*0460*/  ISETP.EQ.U32.AND P3, PT, R14, 0x1, PT ;  /* 0x000000010e00780c */ /* 0x004fe40003f62070 */
[----:B-1----:R-:W-:Y:S01]  /*0470*/  I2FP.F32.U32 R9, R4 ;  /* 0x0000000400097245 */ /* 0x002fe20000201000 */
[----:B------:R-:W-:Y:S01]  /*0480*/  VOTEU.ALL UP0, P0 ;  /* 0x00000000003f7886 */ /* 0x000fe20000000000 */
[----:B------:R-:W-:Y:S01]  /*0490*/  LOP3.LUT R7, R7, 0xfffffffc, RZ, 0xc0, !PT ;  /* 0xfffffffc07077812 */ /* 0x000fe200078ec0ff */
[----:B------:R-:W-:Y:S01]  /*04a0*/  VOTEU.ALL UP1, P0 ;  /* 0x00000000003f7886 */ /* 0x000fe20000020000 */
[----:B------:R-:W-:Y:S01]  /*04b0*/  ISETP.GE.U32.AND P5, PT, R8, 0x2, PT ;  /* 0x000000020800780c */ /* 0x000fe20003fa6070 */
[----:B------:R-:W-:Y:S01]  /*04c0*/  FMUL R13, R9, UR4 ;  /* 0x00000004090d7c20 */ /* 0x000fe20008400000 */
[----:B------:R-:W0:Y:S01]  /*04d0*/  @!UP0 S2UR UR7, SR_CgaCtaId ;  /* 0x00000000000789c3 */ /* 0x000e220000008800 */
[----:B------:R-:W-:Y:S01]  /*04e0*/  ULDC UR4, c[0x0][0x150] ;  /* 0x0000540000047ab9 */ /* 0x000fe20000000800 */
[----:B------:R-:W-:-:S02]  /*04f0*/  IMAD.IADD R7, R0, 0x1, -R7 ;  /* 0x0000000100077824 */ /* 0x000fc400078e0a07 */
[----:B------:R-:W-:Y:S01]  /*0500*/  FMUL R11, R11, UR4 ;  /* 0x000000040b0b7c20 */ /* 0x000fe20008400000 */
[----:B------:R-:W-:Y:S01]  /*0510*/  SHF.R.S32.HI R0, RZ, 0x1f, R3 ;  /* 0x0000001fff007819 */ /* 0x000fe20000011403 */
[----:B------:R-:W1:Y:S01]  /*0520*/  F2I.U32.TRUNC.NTZ R13, R13 ;  /* 0x0000000d000d7305 */ /* 0x000e62000020f000 */
[----:B------:R-:W-:Y:S01]  /*0530*/  IMAD R7, R10, 0x4, R7 ;  /* 0x000000040a077824 */ /* 0x000fe200078e0207 */
[----:B------:R-:W-:Y:S01]  /*0540*/  UMOV UR4, 0x20 ;  /* 0x0000002000047882 */ /* 0x000fe20000000000 */
[----:B------:R-:W2:Y:S01]  /*0550*/  LDC R9, c[0x0][0x148] ;  /* 0x00005200ff097b82 */ /* 0x000ea20000000800 */
[----:B------:R-:W-:Y:S01]  /*0560*/  LEA.HI R0, R0, R3, RZ, 0x2 ;  /* 0x0000000300007211 */ /* 0x000fe200078f10ff */
[----:B------:R-:W-:Y:S01]  /*0570*/  IMAD.SHL.U32 R10, R7, 0x4, RZ ;  /* 0x00000004070a7824 */ /* 0x000fe200078e00ff */
[----:B------:R-:W-:Y:S01]  /*0580*/  @!UP0 UMOV UR6, 0x400 ;  /* 0x0000040000068882 */ /* 0x000fe20000000000 */
[----:B------:R-:W-:-:S04]  /*0590*/  @!UP0 UIADD3 UR4, -UR4, 0x100000, URZ ;  /* 0x0010000004048890 */ /* 0x000fc8000fffe13f */
[----:B------:R-:W-:Y:S02]  /*05a0*/  @!UP0 USHF.L.U32 UR5, UR4, 0xb, URZ ;  /* 0x0000000b04058899 */ /* 0x000fe4000800063f */
[----:B------:R-:W-:Y:S01]  /*05b0*/  @!UP0 USHF.L.U32 UR4, UR4, 0x1, URZ ;  /* 0x0000000104048899 */ /* 0x000fe2000800063f */
[----:B------:R-:W5:Y:S01]  /*05c0*/  F2I.U32.TRUNC.NTZ R11, R11 ;  /* 0x0000000b000b7305 */ /* 0x000f62000020f000 */
[----:B------:R-:W-:Y:S02]  /*05d0*/  LOP3.LUT R0, R0, 0xfffffffc, RZ, 0xc0, !PT ;  /* 0xfffffffc00007812 */ /* 0x000fe400078ec0ff */
[----:B------:R-:W-:-:S03]  /*05e0*/  LOP3.LUT R19, R7, 0xc, R10, 0x78, !PT ;  /* 0x0000000c07137812 */ /* 0x000fc600078e780a */
[----:B------:R-:W-:Y:S02]  /*05f0*/  IMAD.IADD R3, R3, 0x1, -R0 ;  /* 0x0000000103037824 */ /* 0x000fe400078e0a00 */
[----:B-1----:R-:W-:Y:S01]  /*0600*/  IMAD.MOV R22, RZ, RZ, -R13 ;  /* 0x000000ffff167224 */ /* 0x002fe200078e0a0d */
[----:B0-----:R-:W-:Y:S02]  /*0610*/  @!UP0 ULEA UR6, UR7, UR6, 0x18 ;  /* 0x0000000607068291 */ /* 0x001fe4000f8ec03f */
[----:B------:R-:W-:Y:S01]  /*0620*/  ISETP.NE.AND P1, PT, R3, 0x3, PT ;  /* 0x000000030300780c */ /* 0x000fe20003f25270 */
[----:B------:R-:W-:Y:S01]  /*0630*/  VOTEU.ALL UP0, P0 ;  /* 0x00000000003f7886 */ /* 0x000fe20000000000 */
[----:B------:R-:W-:Y:S01]  /*0640*/  ISETP.LT.U32.AND P0, PT, R19, 0x2, !P2 ;  /* 0x000000021300780c */ /* 0x000fe20005701070 */
[----:B-----5:R-:W-:Y:S01]  /*0650*/  IMAD.MOV R11, RZ, RZ, -R11 ;  /* 0x000000ffff0b7224 */ /* 0x020fe200078e0a0b */
[----:B------:R-:W-:Y:S02]  /*0660*/  ISETP.EQ.OR P1, PT, R3, RZ, !P1 ;  /* 0x000000ff0300720c */ /* 0x000fe40004f22670 */
[C---:B------:R-:W-:Y:S01]  /*0670*/  ISETP.NE.AND P2, PT, R2.reuse, RZ, PT ;  /* 0x000000ff0200720c */ /* 0x040fe20003f45270 */
[----:B--2---:R-:W-:Y:S01]  /*0680*/  IMAD R0, R9, R22, R4 ;  /* 0x0000001609007224 */ /* 0x004fe200078e0204 */
[----:B------:R-:W-:Y:S01]  /*0690*/  ISETP.EQ.AND P1, PT, R2, RZ, P1 ;  /* 0x000000ff0200720c */ /* 0x000fe20000f22270 */
[----:B---3--:R-:W-:Y:S01]  /*06a0*/  IMAD R7, R12, R11, UR8 ;  /* 0x000000080c077e24 */ /* 0x008fe2000f8e020b */
[----:B------:R-:W0:Y:S02]  /*06b0*/  FENCE.VIEW.ASYNC.S ;  /* 0x00000000000073c6 */ /* 0x000e240000000000 */
[----:B0-----:R0:W1:Y:S01]  /*06c0*/  @!UP0 SYNCS.EXCH.64 URZ, [UR6+0x50], UR4 ;  /* 0x00005004063f85b2 */ /* 0x0010620008000100 */
[----:B------:R-:W-:-:S02]  /*06d0*/  ISETP.NE.AND P4, PT, R0, R19, PT ;  /* 0x000000130000720c */ /* 0x000fc40003f85270 */
[----:B------:R-:W-:Y:S02]  /*06e0*/  SEL R18, RZ, 0x1, !P1 ;  /* 0x00000001ff127807 */ /* 0x000fe40004800000 */
[----:B------:R-:W-:Y:S02]  /*06f0*/  ISETP.EQ.OR P4, PT, R7, RZ, !P4 ;  /* 0x000000ff0700720c */ /* 0x000fe40006782670 */
[----:B------:R-:W-:Y:S02]  /*0700*/  LOP3.LUT R0, R97, 0x7f, RZ, 0xc0, !PT ;  /* 0x0000007f61007812 */ /* 0x000fe400078ec0ff */
[----:B------:R-:W-:Y:S02]  /*0710*/  PLOP3.LUT P0, PT, P0, P4, PT, 0x80, 0x0 ;  /* 0x000000000000781c */ /* 0x000fe40000709070 */
[----:B------:R-:W-:Y:S02]  /*0720*/  SEL R18, R18, 0x2, P5 ;  /* 0x0000000212127807 */ /* 0x000fe40002800000 */
[----:B------:R-:W-:Y:S01]  /*0730*/  P2R R114, PR, RZ, 0x1 ;  /* 0x00000001ff727803 */ /* 0x000fe20000000000 */
[----:B------:R0:W2:Y:S01]  /*0740*/  @!UP1 SYNCS.EXCH.64 URZ, [UR6+0x58], UR4 ;  /* 0x00005804063f95b2 */ /* 0x0000a20008000100 */
[----:B------:R-:W-:Y:S01]  /*0750*/  NOP ;  /* 0x0000000000007918 */ /* 0x000fe20000000000 */
[----:B------:R-:W-:Y:S06]  /*0760*/  @!P3 BRA `(.L_x_3) ;  /* 0x000000000008b947 */ /* 0x000fec0003800000 */
[----:B-12-4-:R-:W-:Y:S01]  /*0770*/  UCGABAR_ARV ;  /* 0x00000000000079c7 */ /* 0x016fe20008000000 */
[----:B------:R-:W-:Y:S05]  /*0780*/  BRA `(.L_x_4) ;  /* 0x0000000000047947 */ /* 0x000fea0003800000 */
.L_x_3:
[----:B-12-4-:R-:W-:Y:S01]  /*0790*/  NOP ;  /* 0x0000000000007918 */ /* 0x016fe20000000000 */
.L_x_4:
[----:B------:R-:W1:Y:S01]  /*07a0*/  LDC R2, c[0x0][0x65c] ;  /* 0x00019700ff027b82 */ /* 0x000e620000000800 */
[----:B------:R-:W-:Y:S01]  /*07b0*/  LOP3.LUT R5, R5, 0xffffefff, RZ, 0xc0, !PT ;  /* 0xffffefff05057812 */ /* 0x000fe200078ec0ff */
[----:B------:R-:W-:Y:S02]  /*07c0*/  IMAD.U32 R10, RZ, RZ, UR8 ;  /* 0x00000008ff0a7e24 */ /* 0x000fe4000f8e00ff */
[----:B------:R-:W-:Y:S01]  /*07d0*/  IMAD.MOV.U32 R11, RZ, RZ, RZ ;  /* 0x000000ffff0b7224 */ /* 0x000fe200078e00ff */
[----:B-1----:R-:W-:-:S13]  /*07e0*/  ISETP.NE.AND P1, PT, R2, 0x1, PT ;  /* 0x000000010200780c */ /* 0x002fda0003f25270 */
[----:B------:R-:W1:Y:S01]  /*07f0*/  @P1 LDC R17, c[0x0][0x10] ;  /* 0x00000400ff111b82 */ /* 0x000e620000000800 */
[----:B------:R-:W-:Y:S01]  /*0800*/  @P1 LOP3.LUT R5, R5, 0x1000, RZ, 0xfc, !PT ;  /* 0x0000100005051812 */ /* 0x000fe200078efcff */
[----:B------:R-:W-:Y:S02]  /*0810*/  @P1 IMAD.MOV.U32 R5, RZ, RZ, RZ ;  /* 0x000000ffff051224 */ /* 0x000fe400078e00ff */
[----:B------:R-:W-:-:S04]  /*0820*/  @P1 IMAD.MOV.U32 R15, RZ, RZ, RZ ;  /* 0x000000ffff0f1224 */ /* 0x000fc800078e00ff */
[----:B------:R-:W2:Y:S01]  /*0830*/  @!P1 LDC R13, c[0x0][0xc] ;  /* 0x00000300ff0d9b82 */ /* 0x000ea20000000800 */
[----:B0-----:R-:W-:Y:S01]  /*0840*/  ULDC UR4, c[0x0][0xc] ;  /* 0x0000030000047ab9 */ /* 0x001fe20000000800 */
[----:B------:R-:W-:Y:S01]  /*0850*/  ULDC UR5, c[0x0][0x10] ;  /* 0x0000040000057ab9 */ /* 0x000fe20000000800 */
[----:B------:R-:W-:Y:S01]  /*0860*/  ULDC UR6, c[0x0][0x14] ;  /* 0x0000050000067ab9 */ /* 0x000fe20000000800 */
[----:B------:R-:W-:-:S04]  /*0870*/  UIMAD.WIDE.U32 UR4, UR4, UR5, URZ ;  /* 0x00000005040472a5 */ /* 0x000fc8000f8e003f */
[----:B------:R-:W-:Y:S02]  /*0880*/  UIMAD.WIDE.U32 UR38, UR4, UR6, URZ ;  /* 0x00000006042672a5 */ /* 0x000fe4000f8e003f */
[----:B------:R-:W-:-:S04]  /*0890*/  UIMAD UR41, UR5, UR6, URZ ;  /* 0x00000006052972a4 */ /* 0x000fc8000f8e023f */
[----:B------:R-:W-:Y:S01]  /*08a0*/  UIADD3 UR41, UR39, UR41, URZ ;  /* 0x0000002927297290 */ /* 0x000fe2000fffe03f */
[----:B-1----:R-:W-:-:S04]  /*08b0*/  @P1 IMAD.WIDE.U32 R16, R17, UR8, R4 ;  /* 0x0000000811101c25 */ /* 0x002fc8000f8e0004 */
[----:B------:R-:W-:Y:S02]  /*08c0*/  @P1 IMAD.IADD R17, R17, 0x1, R15 ;  /* 0x0000000111111824 */ /* 0x000fe400078e020f */
[----:B--2---:R-:W-:-:S04]  /*08d0*/  @!P1 IMAD.WIDE.U32 R10, R4, R13, R10 ;  /* 0x0000000d040a9225 */ /* 0x004fc800078e000a */
[----:B------:R-:W-:Y:S02]  /*08e0*/  @!P1 IMAD.MOV.U32 R16, RZ, RZ, R10 ;  /* 0x000000ffff109224 */ /* 0x000fe400078e000a */
[----:B------:R-:W-:Y:S01]  /*08f0*/  @!P1 IMAD.MOV.U32 R17, RZ, RZ, R11 ;  /* 0x000000ffff119224 */ /* 0x000fe200078e000b */
[----:B------:R-:W-:Y:S06]  /*0900*/  @!P3 BRA `(.L_x_5) ;  /* 0x00000000000cb947 */ /* 0x000fec0003800000 */
[----:B------:R-:W-:Y:S01]  /*0910*/  UCGABAR_WAIT ;  /* 0x0000000000007dc7 */ /* 0x000fe20008000000 */
[----:B------:R-:W-:Y:S01]  /*0920*/  CCTL.IVALL ;  /* 0x00000000ff00798f */ /* 0x000fe20002000000 */
[----:B------:R-:W-:Y:S05]  /*0930*/  BRA `(.L_x_6) ;  /* 0x0000000000047947 */ /* 0x000fea0003800000 */
.L_x_5:
[----:B------:R-:W-:Y:S06]  /*0940*/  BAR.SYNC.DEFER_BLOCKING 0x0 ;  /* 0x0000000000007b1d */ /* 0x000fec0000010000 */
.L_x_6:
[----:B------:R-:W-:Y:S05]  /*0950*/  @!P2 BRA `(.L_x_7) ;  /* 0x000000700068a947 */ /* 0x000fea0003800000 */
[----:B------:R-:W-:-:S13]  /*0960*/  ISETP.GT.U32.AND P0, PT, R8, 0x1, PT ;  /* 0x000000010800780c */ /* 0x000fda0003f04070 */
[----:B------:R-:W-:Y:S05]  /*0970*/  @P0 EXIT ;  /* 0x000000000000094d */ /* 0x000fea0003800000 */
[----:B------:R-:W-:Y:S01]  /*0980*/  ULDC.64 UR4, c[0x0][0x650] ;  /* 0x0001940000047ab9 */ /* 0x000fe20000000a00 */
[----:B------:R-:W-:Y:S01]  /*0990*/  PRMT R3, RZ, 0x7610, R3 ;  /* 0x00007610ff037816 */ /* 0x000fe20000000003 */
[----:B------:R-:W-:Y:S01]  /*09a0*/  IMAD.MOV.U32 R109, RZ, RZ, -0x1 ;  /* 0xffffffffff6d7424 */ /* 0x000fe200078e00ff */
[----:B------:R-:W-:Y:S01]  /*09b0*/  ISETP.GE.U32.AND P0, PT, R16, UR4, PT ;  /* 0x0000000410007c0c */ /* 0x000fe2000bf06070 */
[----:B------:R-:W-:Y:S02]  /*09c0*/  IMAD.MOV.U32 R102, RZ, RZ, -0x1 ;  /* 0xffffffffff667424 */ /* 0x000fe400078e00ff */
[----:B------:R-:W-:Y:S01]  /*09d0*/  IMAD.MOV.U32 R23, RZ, RZ, -0x1 ;  /* 0xffffffffff177424 */ /* 0x000fe200078e00ff */
[----:B------:R-:W-:-:S13]  /*09e0*/  ISETP.GE.U32.AND.EX P0, PT, R17, UR5, PT, P0 ;  /* 0x0000000511007c0c */ /* 0x000fda000bf06100 */
[----:B------:R-:W-:Y:S05]  /*09f0*/  @P0 BRA `(.L_x_8) ;  /* 0x00000004002c0947 */ /* 0x000fea0003800000 */
[----:B------:R-:W0:Y:S01]  /*0a00*/  LDC.64 R24, c[0x0][0x628] ;  /* 0x00018a00ff187b82 */ /* 0x000e220000000a00 */
[----:B------:R-:W-:Y:S02]  /*0a10*/  IMAD.MOV.U32 R10, RZ, RZ, R16 ;  /* 0x000000ffff0a7224 */ /* 0x000fe400078e0010 */
[----:B------:R-:W-:-:S05]  /*0a20*/  IMAD.MOV.U32 R11, RZ, RZ, R17 ;  /* 0x000000ffff0b7224 */ /* 0x000fca00078e0011 */
[----:B------:R-:W1:Y:S08]  /*0a30*/  LDC R8, c[0x0][0x630] ;  /* 0x00018c00ff087b82 */ /* 0x000e700000000800 */
[----:B------:R-:W2:Y:S01]  /*0a40*/  LDC.64 R26, c[0x0][0x620] ;  /* 0x00018800ff1a7b82 */ /* 0x000ea20000000a00 */
[----:B0-----:R-:W-:-:S04]  /*0a50*/  ISETP.NE.U32.AND P0, PT, R24, RZ, PT ;  /* 0x000000ff1800720c */ /* 0x001fc80003f05070 */
[----:B------:R-:W-:-:S13]  /*0a60*/  ISETP.NE.AND.EX P0, PT, R25, RZ, PT, P0 ;  /* 0x000000ff1900720c */ /* 0x000fda0003f05300 */
[----:B-12---:R-:W-:Y:S05]  /*0a70*/  @!P0 BRA `(.L_x_9) ;  /* 0x0000000000288947 */ /* 0x006fea0003800000 */
[----:B------:R-:W0:Y:S02]  /*0a80*/  LDC R3, c[0x0][0x634] ;  /* 0x00018d00ff037b82 */ /* 0x000e240000000800 */
[----:B0-----:R-:W-:-:S05]  /*0a90*/  IADD3 R3, P0, R16, R3, RZ ;  /* 0x0000000310037210 */ /* 0x001fca0007f1e0ff */
[----:B------:R-:W-:-:S04]  /*0aa0*/  IMAD.X R21, RZ, RZ, R17, P0 ;  /* 0x000000ffff157224 */ /* 0x000fc800000e0611 */
[----:B------:R-:W-:-:S04]  /*0ab0*/  IMAD.WIDE.U32 R10, R21, R24, RZ ;  /* 0x00000018150a7225 */ /* 0x000fc800078e00ff */
[----:B------:R-:W-:-:S04]  /*0ac0*/  IMAD.WIDE.U32 R12, P0, R3, R25, R10 ;  /* 0x00000019030c7225 */ /* 0x000fc8000780000a */
[----:B------:R-:W-:-:S04]  /*0ad0*/  IMAD.WIDE.U32 R10, R3, R24, RZ ;  /* 0x00000018030a7225 */ /* 0x000fc800078e00ff */
[----:B------:R-:W-:Y:S01]  /*0ae0*/  IMAD.X R15, RZ, RZ, RZ, P0 ;  /* 0x000000ffff0f7224 */ /* 0x000fe200000e06ff */
[----:B------:R-:W-:Y:S01]  /*0af0*/  IADD3 RZ, P0, R11, R12, RZ ;  /* 0x0000000c0bff7210 */ /* 0x000fe20007f1e0ff */
[----:B------:R-:W-:-:S04]  /*0b00*/  IMAD.MOV.U32 R14, RZ, RZ, R13 ;  /* 0x000000ffff0e7224 */ /* 0x000fc800078e000d */
[----:B------:R-:W-:-:S08]  /*0b10*/  IMAD.WIDE.U32.X R10, R21, R25, R14, P0 ;  /* 0x00000019150a7225 */ /* 0x000fd000000e040e */
.L_x_9:
[----:B------:R-:W0:Y:S01]  /*0b20*/  LDC.64 R30, c[0x0][0x640] ;  /* 0x00019000ff1e7b82 */ /* 0x000e220000000a00 */
[--C-:B------:R-:W-:Y:S01]  /*0b30*/  SHF.R.U64 R29, R10, R8, R11.reuse ;  /* 0x000000080a1d7219 */ /* 0x100fe2000000120b */
[----:B------:R-:W-:Y:S01]  /*0b40*/  IMAD R22, R9, R22, R4 ;  /* 0x0000001609167224 */ /* 0x000fe200078e0204 */
[----:B------:R-:W-:Y:S01]  /*0b50*/  SHF.R.U32.HI R3, RZ, R8, R11 ;  /* 0x00000008ff037219 */ /* 0x000fe2000001160b */
[----:B------:R-:W-:Y:S01]  /*0b60*/  IMAD.MOV.U32 R23, RZ, RZ, 0x1 ;  /* 0x00000001ff177424 */ /* 0x000fe200078e00ff */
[----:B------:R-:W-:-:S03]  /*0b70*/  IADD3 R5, P0, RZ, -R29, RZ ;  /* 0x8000001dff057210 */ /* 0x000fc60007f1e0ff */
[----:B------:R-:W1:Y:S02]  /*0b80*/  LDC R12, c[0x0][0x618] ;  /* 0x00018600ff0c7b82 */ /* 0x000e640000000800 */
[----:B------:R-:W-:Y:S02]  /*0b90*/  IMAD.X R3, RZ, RZ, ~R3, P0 ;  /* 0x000000ffff037224 */ /* 0x000fe400000e0e03 */
[----:B------:R-:W-:-:S04]  /*0ba0*/  IMAD.WIDE.U32 R10, R5, R26, R16 ;  /* 0x0000001a050a7225 */ /* 0x000fc800078e0010 */
[----:B------:R-:W2:Y:S01]  /*0bb0*/  LDC R20, c[0x0][0x608] ;  /* 0x00018200ff147b82 */ /* 0x000ea20000000800 */
[----:B------:R-:W-:Y:S02]  /*0bc0*/  IMAD R8, R3, R26, RZ ;  /* 0x0000001a03087224 */ /* 0x000fe400078e02ff */
[----:B------:R-:W-:Y:S02]  /*0bd0*/  IMAD.MOV.U32 R3, RZ, RZ, -0x1 ;  /* 0xffffffffff037424 */ /* 0x000fe400078e00ff */
[----:B------:R-:W-:-:S03]  /*0be0*/  IMAD R5, R5, R27, R8 ;  /* 0x0000001b05057224 */ /* 0x000fc600078e0208 */
[----:B------:R-:W3:Y:S01]  /*0bf0*/  LDC R28, c[0x0][0x658] ;  /* 0x00019600ff1c7b82 */ /* 0x000ee20000000800 */
[----:B------:R-:W-:Y:S01]  /*0c00*/  IMAD.IADD R5, R11, 0x1, R5 ;  /* 0x000000010b057824 */ /* 0x000fe200078e0205 */
[----:B0-----:R-:W-:-:S04]  /*0c10*/  ISETP.NE.U32.AND P0, PT, R30, RZ, PT ;  /* 0x000000ff1e00720c */ /* 0x001fc80003f05070 */
[----:B------:R-:W-:Y:S02]  /*0c20*/  ISETP.NE.AND.EX P0, PT, R31, RZ, PT, P0 ;  /* 0x000000ff1f00720c */ /* 0x000fe40003f05300 */
[----:B------:R-:W0:Y:S01]  /*0c30*/  LDC R24, c[0x0][0x600] ;  /* 0x00018000ff187b82 */ /* 0x000e220000000800 */
[-CC-:B-1----:R-:W-:Y:S02]  /*0c40*/  SHF.R.U64 R14, R10, R12.reuse, R5.reuse ;  /* 0x0000000c0a0e7219 */ /* 0x182fe40000001205 */
[----:B------:R-:W-:-:S05]  /*0c50*/  SHF.R.U32.HI R5, RZ, R12, R5 ;  /* 0x0000000cff057219 */ /* 0x000fca0000011605 */
[----:B------:R-:W1:Y:S01]  /*0c60*/  LDC R15, c[0x0][0x648] ;  /* 0x00019200ff0f7b82 */ /* 0x000e620000000800 */
[-CC-:B--2---:R-:W-:Y:S02]  /*0c70*/  SHF.R.U64 R27, R14, R20.reuse, R5.reuse ;  /* 0x000000140e1b7219 */ /* 0x184fe40000001205 */
[----:B------:R-:W-:-:S05]  /*0c80*/  SHF.R.U32.HI R5, RZ, R20, R5 ;  /* 0x00000014ff057219 */ /* 0x000fca0000011605 */
[----:B------:R-:W2:Y:S01]  /*0c90*/  LDC R21, c[0x0][0x638] ;  /* 0x00018e00ff157b82 */ /* 0x000ea20000000800 */
[-CC-:B---3--:R-:W-:Y:S02]  /*0ca0*/  SHF.R.U64 R20, R27, R28.reuse, R5.reuse ;  /* 0x0000001c1b147219 */ /* 0x188fe40000001205 */
[-C--:B------:R-:W-:Y:S02]  /*0cb0*/  SHF.L.U32 R3, R3, R28.reuse, RZ ;  /* 0x0000001c03037219 */ /* 0x080fe400000006ff */
[----:B------:R-:W-:Y:S01]  /*0cc0*/  SHF.R.U32.HI R5, RZ, R28, R5 ;  /* 0x0000001cff057219 */ /* 0x000fe20000011605 */
[----:B------:R-:W-:Y:S01]  /*0cd0*/  IMAD.MOV.U32 R4, RZ, RZ, R20 ;  /* 0x000000ffff047224 */ /* 0x000fe200078e0014 */
[----:B------:R-:W-:Y:S01]  /*0ce0*/  LOP3.LUT R12, RZ, R3, RZ, 0x33, !PT ;  /* 0x00000003ff0c7212 */ /* 0x000fe200078e33ff */
[----:B------:R-:W3:Y:S01]  /*0cf0*/  LDC R25, c[0x0][0x610] ;  /* 0x00018400ff197b82 */ /* 0x000ee20000000800 */
[----:B------:R-:W-:Y:S05]  /*0d00*/  @!P0 BRA `(.L_x_10) ;  /* 0x0000000000288947 */ /* 0x000fea0003800000 */
[----:B------:R-:W4:Y:S02]  /*0d10*/  LDC R3, c[0x0][0x64c] ;  /* 0x00019300ff037b82 */ /* 0x000f240000000800 */
[----:B----4-:R-:W-:-:S05]  /*0d20*/  IADD3 R3, P0, R20, R3, RZ ;  /* 0x0000000314037210 */ /* 0x010fca0007f1e0ff */
        /* <DEDUP_REMOVED lines=8> */
.L_x_10:
[----:B-1----:R-:W-:Y:S01]  /*0db0*/  SHF.R.U64 R4, R4, R15, R5 ;  /* 0x0000000f04047219 */ /* 0x002fe20000001205 */
[----:B0-----:R-:W-:Y:S01]  /*0dc0*/  VIADD R5, R24, 0xffffffff ;  /* 0xffffffff18057836 */ /* 0x001fe20000000000 */
[----:B------:R-:W-:Y:S01]  /*0dd0*/  SHF.L.U32 R3, R23, R28, RZ ;  /* 0x0000001c17037219 */ /* 0x000fe200000006ff */
[----:B------:R-:W-:Y:S01]  /*0de0*/  IMAD.MOV.U32 R23, RZ, RZ, R29 ;  /* 0x000000ffff177224 */ /* 0x000fe200078e001d */
[----:B------:R-:W-:Y:S01]  /*0df0*/  LOP3.LUT R12, R27, R12, RZ, 0xc0, !PT ;  /* 0x0000000c1b0c7212 */ /* 0x000fe200078ec0ff */
[----:B------:R-:W-:Y:S01]  /*0e00*/  IMAD.MOV R8, RZ, RZ, -R4 ;  /* 0x000000ffff087224 */ /* 0x000fe200078e0a04 */
[----:B------:R-:W-:-:S03]  /*0e10*/  SEL R7, R7, R22, !P1 ;  /* 0x0000001607077207 */ /* 0x000fc60004800000 */
[----:B------:R-:W-:Y:S01]  /*0e20*/  IMAD R12, R3, R4, R12 ;  /* 0x00000004030c7224 */ /* 0x000fe200078e020c */
[----:B------:R-:W-:Y:S01]  /*0e30*/  LOP3.LUT R4, R14, R5, RZ, 0xc0, !PT ;  /* 0x000000050e047212 */ /* 0x000fe200078ec0ff */
[----:B--2---:R-:W-:Y:S02]  /*0e40*/  IMAD R3, R8, R21, R20 ;  /* 0x0000001508037224 */ /* 0x004fe400078e0214 */
[----:B---3--:R-:W-:Y:S02]  /*0e50*/  IMAD R7, R12, R25, R7 ;  /* 0x000000190c077224 */ /* 0x008fe400078e0207 */
[----:B------:R-:W-:Y:S02]  /*0e60*/  IMAD.MOV.U32 R5, RZ, RZ, 0x1 ;  /* 0x00000001ff057424 */ /* 0x000fe400078e00ff */
[----:B------:R-:W-:-:S03]  /*0e70*/  IMAD R4, R3, R24, R4 ;  /* 0x0000001803047224 */ /* 0x000fc600078e0204 */
[----:B------:R-:W-:Y:S02]  /*0e80*/  PRMT R3, R5, 0x7610, R3 ;  /* 0x0000761005037816 */ /* 0x000fe40000000003 */
[----:B------:R-:W-:Y:S02]  /*0e90*/  SEL R102, R4, R7, !P1 ;  /* 0x0000000704667207 */ /* 0x000fe40004800000 */
[----:B------:R-:W-:-:S07]  /*0ea0*/  SEL R109, R7, R4, !P1 ;  /* 0x00000004076d7207 */ /* 0x000fce0004800000 */
.L_x_8:
[----:B------:R-:W-:-:S08]  /*0eb0*/  NOP ;  /* 0x0000000000007918 */ /* 0x000fd00000000000 */
[----:B------:R-:W0:Y:S02]  /*0ec0*/  USETMAXREG.TRY_ALLOC.CTAPOOL UP0, 0xe8 ;  /* 0x000000e8000079c8 */ /* 0x000e240008000600 */
[----:B0-----:R-:W-:-:S13]  /*0ed0*/  PLOP3.LUT P0, PT, PT, PT, UP0, 0x80, 0x0 ;  /* 0x000000000000781c */ /* 0x001fda0003f0f008 */
[----:B------:R-:W-:Y:S05]  /*0ee0*/  @!P0 BRA `(.L_x_8) ;  /* 0xfffffffc00f08947 */ /* 0x000fea000383ffff */
[----:B------:R-:W-:Y:S01]  /*0ef0*/  ULDC.64 UR4, c[0x0][0x598] ;  /* 0x0001660000047ab9 */ /* 0x000fe20000000a00 */
[----:B------:R-:W-:Y:S01]  /*0f00*/  ULDC.64 UR36, c[0x0][0x208] ;  /* 0x0000820000247ab9 */ /* 0x000fe20000000a00 */
[----:B------:R-:W-:-:S04]  /*0f10*/  ISETP.NE.U32.AND P0, PT, RZ, UR4, PT ;  /* 0x00000004ff007c0c */ /* 0x000fc8000bf05070 */
[----:B------:R-:W-:-:S13]  /*0f20*/  ISETP.NE.AND.EX P0, PT, RZ, UR5, PT, P0 ;  /* 0x00000005ff007c0c */ /* 0x000fda000bf05300 */
[----:B------:R-:W-:Y:S05]  /*0f30*/  @!P0 BRA `(.L_x_11) ;  /* 0x00000000001c8947 */ /* 0x000fea0003800000 */
[----:B------:R-:W0:Y:S02]  /*0f40*/  LDC.64 R4, c[0x0][0x598] ;  /* 0x00016600ff047b82 */ /* 0x000e240000000a00 */
[----:B0-----:R-:W2:Y:S02]  /*0f50*/  LDG.E.64 R4, desc[UR36][R4.64] ;  /* 0x0000002404047981 */ /* 0x001ea4000c1e1b00 */
[----:B--2---:R-:W-:-:S04]  /*0f60*/  ISETP.NE.U32.AND P0, PT, R4, RZ, PT ;  /* 0x000000ff0400720c */ /* 0x004fc80003f05070 */
[----:B------:R-:W-:-:S13]  /*0f70*/  ISETP.NE.AND.EX P0, PT, R5, RZ, PT, P0 ;  /* 0x000000ff0500720c */ /* 0x000fda0003f05300 */
[----:B------:R-:W-:Y:S05]  /*0f80*/  @!P0 BRA `(.L_x_11) ;  /* 0x0000000000088947 */ /* 0x000fea0003800000 */
[----:B------:R0:W5:Y:S01]  /*0f90*/  LD.E R22, desc[UR36][R4.64] ;  /* 0x0000002404167980 */ /* 0x000162000c101900 */
[----:B------:R-:W-:Y:S05]  /*0fa0*/  BRA `(.L_x_12) ;  /* 0x0000000000247947 */ /* 0x000fea0003800000 */
.L_x_11:
[----:B------:R-:W-:Y:S02]  /*0fb0*/  ULDC.64 UR4, c[0x0][0x588] ;  /* 0x0001620000047ab9 */ /* 0x000fe40000000a00 */
[----:B------:R-:W-:-:S04]  /*0fc0*/  ISETP.NE.U32.AND P0, PT, RZ, UR4, PT ;  /* 0x00000004ff007c0c */ /* 0x000fc8000bf05070 */
[----:B------:R-:W-:-:S13]  /*0fd0*/  ISETP.NE.AND.EX P0, PT, RZ, UR5, PT, P0 ;  /* 0x00000005ff007c0c */ /* 0x000fda000bf05300 */
[----:B------:R-:W-:Y:S05]  /*0fe0*/  @!P0 BRA `(.L_x_13) ;  /* 0x00000000000c8947 */ /* 0x000fea0003800000 */
[----:B------:R-:W0:Y:S02]  /*0ff0*/  LDC.64 R4, c[0x0][0x588] ;  /* 0x00016200ff047b82 */ /* 0x000e240000000a00 */
[----:B0-----:R1:W5:Y:S01]  /*1000*/  LDG.E R22, desc[UR36][R4.64] ;  /* 0x0000002404167981 */ /* 0x001362000c1e1900 */
[----:B------:R-:W-:Y:S05]  /*1010*/  BRA `(.L_x_12) ;  /* 0x0000000000087947 */ /* 0x000fea0003800000 */
.L_x_13:
[----:B------:R-:W-:Y:S02]  /*1020*/  ULDC UR4, c[0x0][0x580] ;  /* 0x0001600000047ab9 */ /* 0x000fe40000000800 */
[----:B------:R-:W-:-:S07]  /*1030*/  IMAD.U32 R22, RZ, RZ, UR4 ;  /* 0x00000004ff167e24 */ /* 0x000fce000f8e00ff */
.L_x_12:
[----:B------:R-:W-:Y:S02]  /*1040*/  ULDC.64 UR4, c[0x0][0x5a0] ;  /* 0x0001680000047ab9 */ /* 0x000fe40000000a00 */
[----:B------:R-:W-:-:S04]  /*1050*/  ISETP.NE.U32.AND P0, PT, RZ, UR4, PT ;  /* 0x00000004ff007c0c */ /* 0x000fc8000bf05070 */
[----:B------:R-:W-:-:S13]  /*1060*/  ISETP.NE.AND.EX P0, PT, RZ, UR5, PT, P0 ;  /* 0x00000005ff007c0c */ /* 0x000fda000bf05300 */
[----:B------:R-:W-:Y:S05]  /*1070*/  @!P0 BRA `(.L_x_14) ;  /* 0x00000000001c8947 */ /* 0x000fea0003800000 */
[----:B01----:R-:W0:Y:S02]  /*1080*/  LDC.64 R4, c[0x0][0x5a0] ;  /* 0x00016800ff047b82 */ /* 0x003e240000000a00 */
[----:B0-----:R-:W2:Y:S02]  /*1090*/  LDG.E.64 R4, desc[UR36][R4.64] ;  /* 0x0000002404047981 */ /* 0x001ea4000c1e1b00 */
[----:B--2---:R-:W-:-:S04]  /*10a0*/  ISETP.NE.U32.AND P0, PT, R4, RZ, PT ;  /* 0x000000ff0400720c */ /* 0x004fc80003f05070 */
[----:B------:R-:W-:-:S13]  /*10b0*/  ISETP.NE.AND.EX P0, PT, R5, RZ, PT, P0 ;  /* 0x000000ff0500720c */ /* 0x000fda0003f05300 */
[----:B------:R-:W-:Y:S05]  /*10c0*/  @!P0 BRA `(.L_x_14) ;  /* 0x0000000000088947 */ /* 0x000fea0003800000 */
[----:B------:R0:W5:Y:S01]  /*10d0*/  LD.E R90, desc[UR36][R4.64] ;  /* 0x00000024045a7980 */ /* 0x000162000c101900 */
[----:B------:R-:W-:Y:S05]  /*10e0*/  BRA `(.L_x_15) ;  /* 0x0000000000247947 */ /* 0x000fea0003800000 */
.L_x_14:
[----:B------:R-:W-:Y:S02]  /*10f0*/  ULDC.64 UR4, c[0x0][0x590] ;  /* 0x0001640000047ab9 */ /* 0x000fe40000000a00 */
[----:B------:R-:W-:-:S04]  /*1100*/  ISETP.NE.U32.AND P0, PT, RZ, UR4, PT ;  /* 0x00000004ff007c0c */ /* 0x000fc8000bf05070 */
[----:B------:R-:W-:-:S13]  /*1110*/  ISETP.NE.AND.EX P0, PT, RZ, UR5, PT, P0 ;  /* 0x00000005ff007c0c */ /* 0x000fda000bf05300 */
[----:B------:R-:W-:Y:S05]  /*1120*/  @!P0 BRA `(.L_x_16) ;  /* 0x00000000000c8947 */ /* 0x000fea0003800000 */
[----:B------:R-:W2:Y:S02]  /*1130*/  LDC.64 R90, c[0x0][0x590] ;  /* 0x00016400ff5a7b82 */ /* 0x000ea40000000a00 */
[----:B--2---:R2:W5:Y:S01]  /*1140*/  LDG.E R90, desc[UR36][R90.64] ;  /* 0x000000245a5a7981 */ /* 0x004562000c1e1900 */
[----:B------:R-:W-:Y:S05]  /*1150*/  BRA `(.L_x_15) ;  /* 0x0000000000087947 */ /* 0x000fea0003800000 */
.L_x_16:
[----:B------:R-:W-:Y:S02]  /*1160*/  ULDC UR4, c[0x0][0x584] ;  /* 0x0001610000047ab9 */ /* 0x000fe40000000800 */
[----:B------:R-:W-:-:S07]  /*1170*/  IMAD.U32 R90, RZ, RZ, UR4 ;  /* 0x00000004ff5a7e24 */ /* 0x000fce000f8e00ff */
.L_x_15:
[----:B------:R-:W-:-:S13]  /*1180*/  LOP3.LUT P0, RZ, R3, 0xff, RZ, 0xc0, !PT ;  /* 0x000000ff03ff7812 */ /* 0x000fda000780c0ff */
[----:B------:R-:W-:Y:S05]  /*1190*/  @!P0 EXIT ;  /* 0x000000000000894d */ /* 0x000fea0003800000 */
[----:B------:R-:W3:Y:S01]  /*11a0*/  LDC R92, c[0x0][0x658] ;  /* 0x00019600ff5c7b82 */ /* 0x000ee20000000800 */
[----:B------:R-:W-:Y:S01]  /*11b0*/  ULDC.64 UR6, c[0x0][0x288] ;  /* 0x0000a20000067ab9 */ /* 0x000fe20000000a00 */
[----:B------:R-:W-:Y:S01]  /*11c0*/  LOP3.LUT R6, R6, 0x1, RZ, 0xc0, !PT ;  /* 0x0000000106067812 */ /* 0x000fe200078ec0ff */
[----:B------:R-:W-:Y:S01]  /*11d0*/  UIADD3 UR4, UR7, 0x7f, URZ ;  /* 0x0000007f07047890 */ /* 0x000fe2000fffe03f */
[----:B------:R-:W-:Y:S01]  /*11e0*/  SHF.R.U32.HI R3, RZ, 0x2, R97 ;  /* 0x00000002ff037819 */ /* 0x000fe20000011661 */
[----:B------:R-:W-:Y:S01]  /*11f0*/  IMAD.MOV.U32 R7, RZ, RZ, -0x1 ;  /* 0xffffffffff077424 */ /* 0x000fe200078e00ff */
[----:B------:R-:W-:Y:S01]  /*1200*/  SHF.R.U32.HI R0, RZ, 0x1, R0 ;  /* 0x00000001ff007819 */ /* 0x000fe20000011600 */
[----:B------:R-:W-:Y:S01]  /*1210*/  USHF.R.S32.HI UR5, URZ, 0x1f, UR4 ;  /* 0x0000001f3f057899 */ /* 0x000fe20008011404 */
[----:B01----:R-:W0:Y:S01]  /*1220*/  LDC.64 R4, c[0x0][0x5c8] ;  /* 0x00017200ff047b82 */ /* 0x003e220000000a00 */
[----:B------:R-:W-:Y:S01]  /*1230*/  IMAD.SHL.U32 R88, R6, 0x40, RZ ;  /* 0x0000004006587824 */ /* 0x000fe200078e00ff */
[----:B------:R-:W-:Y:S01]  /*1240*/  LOP3.LUT R3, R3, 0x7, RZ, 0xc0, !PT ;  /* 0x0000000703037812 */ /* 0x000fe200078ec0ff */
[----:B------:R-:W-:Y:S01]  /*1250*/  ULEA.HI UR5, UR5, UR4, URZ, 0x7 ;  /* 0x0000000405057291 */ /* 0x000fe2000f8f383f */
[----:B------:R-:W-:Y:S01]  /*1260*/  LOP3.LUT R0, R0, 0x30, RZ, 0xc0, !PT ;  /* 0x0000003000007812 */ /* 0x000fe200078ec0ff */
[----:B------:R-:W-:Y:S01]  /*1270*/  IMAD.MOV.U32 R9, RZ, RZ, 0x1 ;  /* 0x00000001ff097424 */ /* 0x000fe200078e00ff */
[--C-:B------:R-:W-:Y:S01]  /*1280*/  LOP3.LUT R88, R88, 0x40, R3.reuse, 0xe2, !PT ;  /* 0x0000004058587812 */ /* 0x100fe200078ee203 */
[----:B------:R-:W-:Y:S01]  /*1290*/  USHF.R.S32.HI UR43, URZ, 0x7, UR5 ;  /* 0x000000073f2b7899 */ /* 0x000fe20008011405 */
[----:B------:R-:W1:Y:S01]  /*12a0*/  LDC R99, c[0x0][0x600] ;  /* 0x00018000ff637b82 */ /* 0x000e620000000800 */
[----:B------:R-:W-:Y:S01]  /*12b0*/  IADD3 R3, RZ, -R0, -R3 ;  /* 0x80000000ff037210 */ /* 0x000fe20007ffe803 */
[----:B------:R-:W-:Y:S01]  /*12c0*/  IMAD.U32 R8, RZ, RZ, UR6 ;  /* 0x00000006ff087e24 */ /* 0x000fe2000f8e00ff */
[C---:B--2---:R-:W-:Y:S01]  /*12d0*/  LOP3.LUT R91, R97.reuse, 0x3, RZ, 0xc0, !PT ;  /* 0x00000003615b7812 */ /* 0x044fe200078ec0ff */
[----:B------:R-:W-:Y:S01]  /*12e0*/  UISETP.LT.AND UP0, UPT, UR43, 0x1, UPT ;  /* 0x000000012b00788c */ /* 0x000fe2000bf01270 */
[----:B------:R-:W-:Y:S01]  /*12f0*/  LOP3.LUT R98, R97, 0x80, RZ, 0xc0, !PT ;  /* 0x0000008061627812 */ /* 0x000fe200078ec0ff */
[----:B------:R-:W-:Y:S01]  /*1300*/  IMAD R3, R6, -0x40, R3 ;  /* 0xffffffc006037824 */ /* 0x000fe200078e0203 */
[----:B------:R-:W-:Y:S01]  /*1310*/  ULDC UR4, c[0x0][0x284] ;  /* 0x0000a10000047ab9 */ /* 0x000fe20000000800 */
[----:B---3--:R-:W-:Y:S01]  /*1320*/  SHF.L.U32 R7, R7, R92, RZ ;  /* 0x0000005c07077219 */ /* 0x008fe200000006ff */
[----:B------:R-:W-:Y:S01]  /*1330*/  USEL UR44, UR43, 0x1, UP0 ;  /* 0x000000012b2c7887 */ /* 0x000fe20008000000 */
[----:B------:R-:W-:Y:S01]  /*1340*/  IMAD R91, R91, -0x2, R8 ;  /* 0xfffffffe5b5b7824 */ /* 0x000fe200078e0208 */
[----:B------:R-:W-:Y:S01]  /*1350*/  LOP3.LUT R88, R88, R0, RZ, 0xfc, !PT ;  /* 0x0000000058587212 */ /* 0x000fe200078efcff */
[----:B------:R-:W-:Y:S01]  /*1360*/  IMAD.SHL.U32 R97, R97, 0x2, RZ ;  /* 0x0000000261617824 */ /* 0x000fe200078e00ff */
[----:B------:R-:W-:Y:S01]  /*1370*/  SHF.L.U32 R92, R9, R92, RZ ;  /* 0x0000005c095c7219 */ /* 0x000fe200000006ff */
[----:B------:R-:W-:Y:S01]  /*1380*/  VIADD R101, R3, UR4 ;  /* 0x0000000403657c36 */ /* 0x000fe20008000000 */
[----:B------:R-:W-:Y:S01]  /*1390*/  LOP3.LUT R118, R18, 0x1, RZ, 0xfc, !PT ;  /* 0x0000000112767812 */ /* 0x000fe200078efcff */
[C---:B0-----:R-:W-:Y:S01]  /*13a0*/  IMAD.SHL.U32 R96, R4.reuse, 0x80, RZ ;  /* 0x0000008004607824 */ /* 0x041fe200078e00ff */
[C-C-:B------:R-:W-:Y:S01]  /*13b0*/  SHF.L.U64.HI R93, R4.reuse, 0x7, R5.reuse ;  /* 0x00000007045d7819 */ /* 0x140fe20000010205 */
[C---:B------:R-:W-:Y:S01]  /*13c0*/  IMAD.SHL.U32 R95, R4.reuse, 0x8, RZ ;  /* 0x00000008045f7824 */ /* 0x040fe200078e00ff */
[----:B------:R-:W-:Y:S01]  /*13d0*/  SHF.L.U64.HI R94, R4, 0x3, R5 ;  /* 0x00000003045e7819 */ /* 0x000fe20000010205 */
[----:B------:R-:W-:Y:S01]  /*13e0*/  IMAD.MOV.U32 R89, RZ, RZ, RZ ;  /* 0x000000ffff597224 */ /* 0x000fe200078e00ff */
[----:B------:R-:W-:Y:S01]  /*13f0*/  SHF.R.U32.HI R98, RZ, 0x7, R98 ;  /* 0x00000007ff627819 */ /* 0x000fe20000011662 */
[----:B------:R-:W-:Y:S01]  /*1400*/  UIADD3 UR44, UR43, -UR44, URZ ;  /* 0x8000002c2b2c7290 */ /* 0x000fe2000fffe03f */
[----:B------:R-:W-:Y:S01]  /*1410*/  LOP3.LUT R100, RZ, R7, RZ, 0x33, !PT ;  /* 0x00000007ff647212 */ /* 0x000fe200078e33ff */
[----:B-1----:R-:W-:Y:S01]  /*1420*/  VIADD R99, R99, 0xffffffff ;  /* 0xffffffff63637836 */ /* 0x002fe20000000000 */
[----:B------:R-:W-:Y:S01]  /*1430*/  UMOV UR40, URZ ;  /* 0x0000003f00287c82 */ /* 0x000fe20008000000 */
[----:B------:R-:W-:-:S08]  /*1440*/  UMOV UR42, URZ ;  /* 0x0000003f002a7c82 */ /* 0x000fd00008000000 */
.L_x_160:
[----:B0-----:R-:W0:Y:S01]  /*1450*/  SHFL.IDX PT, R0, R98, RZ, 0x1f ;  /* 0x00001fff62007589 */ /* 0x001e2200000e0000 */
[----:B-1----:R-:W1:Y:S01]  /*1460*/  S2UR UR7, SR_CgaCtaId ;  /* 0x00000000000779c3 */ /* 0x002e620000008800 */
[----:B------:R-:W-:Y:S01]  /*1470*/  UMOV UR6, 0x400 ;  /* 0x0000040000067882 */ /* 0x000fe20000000000 */
[----:B0-----:R-:W-:Y:S01]  /*1480*/  R2UR UR4, R0 ;  /* 0x00000000000472ca */ /* 0x001fe200000e0000 */
[----:B-1----:R-:W-:-:S12]  /*1490*/  ULEA UR6, UR7, UR6, 0x18 ;  /* 0x0000000607067291 */ /* 0x002fd8000f8ec03f */
[----:B------:R-:W-:-:S04]  /*14a0*/  ULEA.HI UR5, UR4, UR4, URZ, 0x1 ;  /* 0x0000000404057291 */ /* 0x000fc8000f8f083f */
[----:B------:R-:W-:-:S04]  /*14b0*/  ULOP3.LUT UR5, UR5, 0x7fffe, URZ, 0xc0, !UPT ;  /* 0x0007fffe05057892 */ /* 0x000fc8000f8ec03f */
[----:B------:R-:W-:-:S03]  /*14c0*/  UIADD3 UR5, UR4, -UR5, URZ ;  /* 0x8000000504057290 */ /* 0x000fc6000fffe03f */
[----:B------:R-:W-:Y:S01]  /*14d0*/  ULDC UR4, c[0x0][0x28c] ;  /* 0x0000a30000047ab9 */ /* 0x000fe20000000800 */
[----:B------:R-:W-:Y:S01]  /*14e0*/  ULEA UR5, UR5, UR6, 0xd ;  /* 0x0000000605057291 */ /* 0x000fe2000f8e683f */
[----:B------:R-:W-:-:S03]  /*14f0*/  ISETP.LT.AND P0, PT, RZ, UR4, PT ;  /* 0x00000004ff007c0c */ /* 0x000fc6000bf01270 */
[----:B------:R-:W-:-:S04]  /*1500*/  UIADD3 UR5, UR5, 0x100, URZ ;  /* 0x0000010005057890 */ /* 0x000fc8000fffe03f */
[----:B------:R-:W-:-:S04]  /*1510*/  USHF.R.U32.HI UR5, URZ, 0x4, UR5 ;  /* 0x000000043f057899 */ /* 0x000fc80008011605 */
[----:B------:R-:W-:-:S04]  /*1520*/  ULOP3.LUT UR5, UR5, 0x3fff, URZ, 0xc0, !UPT ;  /* 0x00003fff05057892 */ /* 0x000fc8000f8ec03f */
[----:B------:R-:W-:Y:S01]  /*1530*/  ULOP3.LUT UR45, UR5, 0x10000, URZ, 0xfc, !UPT ;  /* 0x00010000052d7892 */ /* 0x000fe2000f8efc3f */
[----:B--2345:R-:W-:Y:S11]  /*1540*/  @P0 BRA `(.L_x_17) ;  /* 0x0000000000400947 */ /* 0x03cff60003800000 */
[----:B------:R-:W-:Y:S01]  /*1550*/  MOV R0, 0x0 ;  /* 0x0000000000007802 */ /* 0x000fe20000000f00 */
[----:B------:R-:W-:Y:S01]  /*1560*/  ULDC.64 UR4, c[0x4][0x68] ;  /* 0x01001a0000047ab9 */ /* 0x000fe20000000a00 */
[----:B------:R-:W-:Y:S01]  /*1570*/  ULDC.64 UR6, c[0x4][0x8] ;  /* 0x0100020000067ab9 */ /* 0x000fe20000000a00 */
[----:B------:R-:W-:Y:S01]  /*1580*/  IMAD.U32 R4, RZ, RZ, UR4 ;  /* 0x00000004ff047e24 */ /* 0x000fe2000f8e00ff */
[----:B------:R0:W1:Y:S01]  /*1590*/  LDC.64 R14, c[0x4][R0] ;  /* 0x01000000000e7b82 */ /* 0x0000620000000a00 */
[----:B------:R-:W-:Y:S01]  /*15a0*/  IMAD.U32 R5, RZ, RZ, UR5 ;  /* 0x00000005ff057e24 */ /* 0x000fe2000f8e00ff */
[----:B------:R-:W-:Y:S01]  /*15b0*/  ULDC.64 UR4, c[0x4][0x70] ;  /* 0x01001c0000047ab9 */ /* 0x000fe20000000a00 */
[----:B------:R-:W-:Y:S02]  /*15c0*/  IMAD.U32 R10, RZ, RZ, UR6 ;  /* 0x00000006ff0a7e24 */ /* 0x000fe4000f8e00ff */
[----:B------:R-:W-:Y:S02]  /*15d0*/  IMAD.U32 R6, RZ, RZ, UR4 ;  /* 0x00000004ff067e24 */ /* 0x000fe4000f8e00ff */
[----:B------:R-:W-:-:S02]  /*15e0*/  IMAD.U32 R7, RZ, RZ, UR5 ;  /* 0x00000005ff077e24 */ /* 0x000fc4000f8e00ff */
[----:B------:R-:W-:Y:S02]  /*15f0*/  IMAD.U32 R11, RZ, RZ, UR7 ;  /* 0x00000007ff0b7e24 */ /* 0x000fe4000f8e00ff */
[----:B------:R-:W-:Y:S02]  /*1600*/  IMAD.MOV.U32 R8, RZ, RZ, 0x1e1 ;  /* 0x000001e1ff087424 */ /* 0x000fe400078e00ff */
[----:B------:R-:W-:Y:S02]  /*1610*/  IMAD.MOV.U32 R12, RZ, RZ, 0x1 ;  /* 0x00000001ff0c7424 */ /* 0x000fe400078e00ff */
[----:B0-----:R-:W-:-:S07]  /*1620*/  IMAD.MOV.U32 R13, RZ, RZ, RZ ;  /* 0x000000ffff0d7224 */ /* 0x001fce00078e00ff */
[----:B------:R-:W-:-:S07]  /*1630*/  LEPC R20, `(.L_x_17) ;  /* 0x000000001014794e */ /* 0x000fce0000000000 */
[----:B-1---5:R-:W-:Y:S05]  /*1640*/  CALL.ABS.NOINC R14 ;  /* 0x000000000e007343 */ /* 0x022fea0003c00000 */
.L_x_17:
[----:B------:R-:W-:-:S13]  /*1650*/  ISETP.NE.AND P0, PT, R118, 0x3, PT ;  /* 0x000000037600780c */ /* 0x000fda0003f05270 */
[----:B------:R-:W-:Y:S05]  /*1660*/  @!P0 BRA `(.L_x_18) ;  /* 0x0000000000048947 */ /* 0x000fea0003800000 */
[----:B------:R-:W-:Y:S01]  /*1670*/  BPT.TRAP 0x1 ;  /* 0x000000040000795c */ /* 0x000fe20000300000 */
.L_x_18:
[----:B------:R-:W0:Y:S01]  /*1680*/  S2UR UR5, SR_CgaCtaId ;  /* 0x00000000000579c3 */ /* 0x000e220000008800 */
[----:B------:R-:W-:Y:S01]  /*1690*/  UMOV UR4, 0x400 ;  /* 0x0000040000047882 */ /* 0x000fe20000000000 */
[----:B------:R-:W-:Y:S02]  /*16a0*/  IMAD.U32 R0, RZ, RZ, UR40 ;  /* 0x00000028ff007e24 */ /* 0x000fe4000f8e00ff */
[----:B------:R-:W-:-:S03]  /*16b0*/  IMAD.U32 R3, RZ, RZ, UR42 ;  /* 0x0000002aff037e24 */ /* 0x000fc6000f8e00ff */
[----:B------:R-:W-:Y:S01]  /*16c0*/  SHF.L.U32 R0, R0, 0x1f, RZ ;  /* 0x0000001f00007819 */ /* 0x000fe200000006ff */
[----:B0-----:R-:W-:-:S06]  /*16d0*/  ULEA UR4, UR5, UR4, 0x18 ;  /* 0x0000000405047291 */ /* 0x001fcc000f8ec03f */
[----:B------:R-:W-:-:S04]  /*16e0*/  IMAD.U32 R6, RZ, RZ, UR4 ;  /* 0x00000004ff067e24 */ /* 0x000fc8000f8e00ff */
[----:B------:R-:W-:-:S04]  /*16f0*/  IMAD R3, R3, 0x8, R6 ;  /* 0x0000000803037824 */ /* 0x000fc800078e0206 */
[----:B------:R0:W1:Y:S01]  /*1700*/  SYNCS.PHASECHK.TRANS64.TRYWAIT P1, [R3+URZ], R0 ;  /* 0x00000000030075a7 */ /* 0x000062000802017f */
[----:B------:R-:W-:Y:S05]  /*1710*/  @!P0 BRA `(.L_x_19) ;  /* 0x0000000000048947 */ /* 0x000fea0003800000 */
[----:B------:R-:W-:Y:S01]  /*1720*/  BPT.TRAP 0x1 ;  /* 0x000000040000795c */ /* 0x000fe20000300000 */
.L_x_19:
[----:B------:R-:W-:-:S05]  /*1730*/  IMAD.U32 R4, RZ, RZ, UR44 ;  /* 0x0000002cff047e24 */ /* 0x000fca000f8e00ff */
[----:B------:R-:W-:Y:S01]  /*1740*/  ISETP.GE.AND P2, PT, R4, 0x1, PT ;  /* 0x000000010400780c */ /* 0x000fe20003f46270 */
[----:B-1----:R-:W-:-:S12]  /*1750*/  @P1 BRA `(.L_x_20) ;  /* 0x0000000000081947 */ /* 0x002fd80003800000 */
[----:B------:R-:W1:Y:S02]  /*1760*/  SYNCS.PHASECHK.TRANS64.TRYWAIT P1, [R3+URZ], R0 ;  /* 0x00000000030075a7 */ /* 0x000e64000802017f */
[----:B-1----:R-:W-:Y:S05]  /*1770*/  @!P1 BRA `(.L_x_21) ;  /* 0x0000007800609947 */ /* 0x002fea0003800000 */
.L_x_20:
[----:B------:R-:W-:Y:S05]  /*1780*/  WARPSYNC.ALL ;  /* 0x0000000000007948 */ /* 0x000fea0003800000 */
[----:B------:R-:W-:Y:S01]  /*1790*/  R2UR UR4, R6 ;  /* 0x00000000060472ca */ /* 0x000fe200000e0000 */
[----:B------:R-:W-:Y:S01]  /*17a0*/  ULEA UR8, UR42, UR45, 0xc ;  /* 0x0000002d2a087291 */ /* 0x000fe2000f8e603f */
[----:B------:R-:W-:Y:S01]  /*17b0*/  WARPGROUP.ARRIVE ;  /* 0x00000000000079c5 */ /* 0x000fe20000000000 */
[----:B------:R-:W-:Y:S01]  /*17c0*/  UMOV UR9, 0x40000040 ;  /* 0x4000004000097882 */ /* 0x000fe20000000000 */
[----:B------:R-:W-:Y:S01]  /*17d0*/  UMOV UR11, 0x40000040 ;  /* 0x40000040000b7882 */ /* 0x000fe20000000000 */
[----:B------:R-:W-:Y:S01]  /*17e0*/  UIADD3 UR12, UR8, 0x400, URZ ;  /* 0x00000400080c7890 */ /* 0x000fe2000fffe03f */
[----:B------:R-:W-:Y:S01]  /*17f0*/  UMOV UR15, UR11 ;  /* 0x0000000b000f7c82 */ /* 0x000fe20008000000 */
[----:B------:R-:W-:Y:S01]  /*1800*/  UMOV UR13, 0x40000040 ;  /* 0x40000040000d7882 */ /* 0x000fe20000000000 */
[----:B------:R-:W-:-:S05]  /*1810*/  UIADD3 UR5, UR8, 0x402, URZ ;  /* 0x0000040208057890 */ /* 0x000fca000fffe03f */
[----:B------:R-:W-:-:S04]  /*1820*/  UIADD3 UR4, UR4, 0x40100, URZ ;  /* 0x0004010004047890 */ /* 0x000fc8000fffe03f */
[----:B------:R-:W-:-:S04]  /*1830*/  USHF.R.U32.HI UR4, URZ, 0x4, UR4 ;  /* 0x000000043f047899 */ /* 0x000fc80008011604 */
[----:B------:R-:W-:-:S04]  /*1840*/  ULOP3.LUT UR4, UR4, 0x3fff, URZ, 0xc0, !UPT ;  /* 0x00003fff04047892 */ /* 0x000fc8000f8ec03f */
[----:B------:R-:W-:-:S04]  /*1850*/  ULOP3.LUT UR4, UR4, 0x10000, URZ, 0xfc, !UPT ;  /* 0x0001000004047892 */ /* 0x000fc8000f8efc3f */
[----:B------:R-:W-:-:S07]  /*1860*/  ULEA UR6, UR42, UR4, 0xa ;  /* 0x000000042a067291 */ /* 0x000fce000f8e503f */
[----:B------:R-:W-:Y:S02]  /*1870*/  UMOV UR10, UR6 ;  /* 0x00000006000a7c82 */ /* 0x000fe40008000000 */
[----:B------:R-:W-:Y:S01]  /*1880*/  HGMMA.64x64x16.F32.BF16 R56, gdesc[UR8], RZ, !UPT, gsb0 ;  /* 0x00e00000083879f0 */ /* 0x000fe2000c0018ff */
[----:B------:R-:W-:Y:S01]  /*1890*/  UMOV UR14, UR10 ;  /* 0x0000000a000e7c82 */ /* 0x000fe20008000000 */
[----:B------:R-:W-:Y:S01]  /*18a0*/  UIADD3 UR10, UR6, 0x206, URZ ;  /* 0x00000206060a7890 */ /* 0x000fe2000fffe03f */
[----:B------:R-:W-:Y:S01]  /*18b0*/  UMOV UR9, 0x40000040 ;  /* 0x4000004000097882 */ /* 0x000fe20000000000 */
[----:B------:R-:W-:Y:S01]  /*18c0*/  UMOV UR11, 0x40000040 ;  /* 0x40000040000b7882 */ /* 0x000fe20000000000 */
[----:B------:R-:W-:Y:S02]  /*18d0*/  WARPGROUP.DEPBAR.LE gsb0, 0x0 ;  /* 0x00008000000079c5 */ /* 0x000fe40000010000 */
[----:B------:R-:W-:-:S06]  /*18e0*/  WARPGROUP.ARRIVE ;  /* 0x00000000000079c5 */ /* 0x000fcc0000000000 */
[----:B------:R-:W-:Y:S01]  /*18f0*/  HGMMA.64x64x16.F32.BF16 R24, gdesc[UR12], RZ, !UPT, gsb0 ;  /* 0x00e000000c1879f0 */ /* 0x000fe2000c0018ff */
[----:B------:R-:W-:Y:S02]  /*1900*/  UIADD3 UR12, UR8, 0x2, URZ ;  /* 0x00000002080c7890 */ /* 0x000fe4000fffe03f */
[----:B------:R-:W-:Y:S01]  /*1910*/  UIADD3 UR14, UR6, 0x2, URZ ;  /* 0x00000002060e7890 */ /* 0x000fe2000fffe03f */
[----:B------:R-:W-:Y:S01]  /*1920*/  UMOV UR13, 0x40000040 ;  /* 0x40000040000d7882 */ /* 0x000fe20000000000 */
[----:B------:R-:W-:Y:S01]  /*1930*/  UMOV UR15, 0x40000040 ;  /* 0x40000040000f7882 */ /* 0x000fe20000000000 */
[----:B------:R-:W-:Y:S02]  /*1940*/  WARPGROUP.DEPBAR.LE gsb0, 0x0 ;  /* 0x00008000000079c5 */ /* 0x000fe40000010000 */
[----:B------:R-:W-:-:S06]  /*1950*/  WARPGROUP.ARRIVE ;  /* 0x00000000000079c5 */ /* 0x000fcc0000000000 */
[----:B------:R-:W-:Y:S01]  /*1960*/  HGMMA.64x64x16.F32.BF16 R56, gdesc[UR12], R56, gsb0 ;  /* 0x00e000000c3879f0 */ /* 0x000fe20008001838 */
[----:B------:R-:W-:Y:S01]  /*1970*/  UMOV UR12, UR5 ;  /* 0x00000005000c7c82 */ /* 0x000fe20008000000 */
[----:B------:R-:W-:Y:S01]  /*1980*/  UMOV UR13, 0x40000040 ;  /* 0x40000040000d7882 */ /* 0x000fe20000000000 */
[----:B------:R-:W-:Y:S01]  /*1990*/  UIADD3 UR5, UR8, 0x404, URZ ;  /* 0x0000040408057890 */ /* 0x000fe2000fffe03f */
[----:B------:R-:W-:Y:S02]  /*19a0*/  WARPGROUP.DEPBAR.LE gsb0, 0x0 ;  /* 0x00008000000079c5 */ /* 0x000fe40000010000 */
[----:B------:R-:W-:-:S06]  /*19b0*/  WARPGROUP.ARRIVE ;  /* 0x00000000000079c5 */ /* 0x000fcc0000000000 */
[----:B------:R-:W-:Y:S01]  /*19c0*/  HGMMA.64x64x16.F32.BF16 R24, gdesc[UR12], R24, gsb0 ;  /* 0x00e000000c1879f0 */ /* 0x000fe20008001818 */
        /* <DEDUP_REMOVED lines=56> */
[----:B------:R-:W-:Y:S01]  /*1d50*/  UIADD3 UR6, UR8, 0xc06, URZ ;  /* 0x00000c0608067890 */ /* 0x000fe2000fffe03f */
[----:B------:R-:W-:Y:S02]  /*1d60*/  WARPGROUP.DEPBAR.LE gsb0, 0x0 ;  /* 0x00008000000079c5 */ /* 0x000fe40000010000 */
[----:B------:R-:W-:-:S06]  /*1d70*/  WARPGROUP.ARRIVE ;  /* 0x00000000000079c5 */ /* 0x000fcc0000000000 */
[----:B------:R-:W-:Y:S01]  /*1d80*/  HGMMA.64x64x16.F32.BF16 R56, gdesc[UR12], R56, gsb0 ;  /* 0x00e000000c3879f0 */ /* 0x000fe20008001838 */
[----:B------:R-:W-:Y:S01]  /*1d90*/  UMOV UR12, UR5 ;  /* 0x00000005000c7c82 */ /* 0x000fe20008000000 */
[----:B------:R-:W-:Y:S01]  /*1da0*/  UMOV UR13, 0x40000040 ;  /* 0x40000040000d7882 */ /* 0x000fe20000000000 */
[----:B------:R-:W-:-:S07]  /*1db0*/  UIADD3 UR5, UR8, 0x806, URZ ;  /* 0x0000080608057890 */ /* 0x000fce000fffe03f */
[----:B------:R-:W-:Y:S01]  /*1dc0*/  UMOV UR8, UR5 ;  /* 0x0000000500087c82 */ /* 0x000fe20008000000 */
[----:B------:R-:W-:Y:S02]  /*1dd0*/  WARPGROUP.DEPBAR.LE gsb0, 0x0 ;  /* 0x00008000000079c5 */ /* 0x000fe40000010000 */
[----:B------:R-:W-:-:S06]  /*1de0*/  WARPGROUP.ARRIVE ;  /* 0x00000000000079c5 */ /* 0x000fcc0000000000 */
[----:B------:R-:W-:Y:S03]  /*1df0*/  HGMMA.64x64x16.F32.BF16 R24, gdesc[UR12], R24, gsb0 ;  /* 0x00e000000c1879f0 */ /* 0x000fe60008001818 */
[----:B------:R-:W-:Y:S02]  /*1e00*/  WARPGROUP.DEPBAR.LE gsb0, 0x0 ;  /* 0x00008000000079c5 */ /* 0x000fe40000010000 */
[----:B------:R-:W-:-:S06]  /*1e10*/  WARPGROUP.ARRIVE ;  /* 0x00000000000079c5 */ /* 0x000fcc0000000000 */
[----:B------:R-:W-:Y:S01]  /*1e20*/  HGMMA.64x64x16.F32.BF16 R56, gdesc[UR8], R56, gsb0 ;  /* 0x00e00000083879f0 */ /* 0x000fe20008001838 */
[----:B------:R-:W-:Y:S01]  /*1e30*/  UMOV UR8, UR6 ;  /* 0x0000000600087c82 */ /* 0x000fe20008000000 */
[----:B------:R-:W-:Y:S01]  /*1e40*/  UMOV UR9, 0x40000040 ;  /* 0x4000004000097882 */ /* 0x000fe20000000000 */
[----:B------:R-:W-:Y:S02]  /*1e50*/  WARPGROUP.DEPBAR.LE gsb0, 0x0 ;  /* 0x00008000000079c5 */ /* 0x000fe40000010000 */
[----:B------:R-:W-:-:S06]  /*1e60*/  WARPGROUP.ARRIVE ;  /* 0x00000000000079c5 */ /* 0x000fcc0000000000 */
[----:B------:R-:W-:Y:S03]  /*1e70*/  HGMMA.64x64x16.F32.BF16 R24, gdesc[UR8], R24, gsb0 ;  /* 0x00e00000081879f0 */ /* 0x000fe60008001818 */
[----:B------:R-:W-:Y:S02]  /*1e80*/  WARPGROUP.DEPBAR.LE gsb0, 0x0 ;  /* 0x00008000000079c5 */ /* 0x000fe40000010000 */
[----:B------:R-:W-:Y:S05]  /*1e90*/  @!P2 BRA `(.L_x_22) ;  /* 0x000000080058a947 */ /* 0x000fea0003800000 */
[----:B------:R-:W-:Y:S01]  /*1ea0*/  UIADD3 UR5, UR42, 0x1, URZ ;  /* 0x000000012a057890 */ /* 0x000fe2000fffe03f */
[----:B01----:R-:W-:Y:S02]  /*1eb0*/  IMAD.U32 R0, RZ, RZ, UR44 ;  /* 0x0000002cff007e24 */ /* 0x003fe4000f8e00ff */
[----:B------:R-:W-:Y:S01]  /*1ec0*/  IMAD.U32 R3, RZ, RZ, UR42 ;  /* 0x0000002aff037e24 */ /* 0x000fe2000f8e00ff */
[----:B------:R-:W-:-:S04]  /*1ed0*/  UISETP.NE.AND UP0, UPT, UR5, 0x4, UPT ;  /* 0x000000040500788c */ /* 0x000fc8000bf05270 */
[----:B------:R-:W-:Y:S02]  /*1ee0*/  USEL UR6, URZ, 0x1, UP0 ;  /* 0x000000013f067887 */ /* 0x000fe40008000000 */
[----:B------:R-:W-:Y:S02]  /*1ef0*/  USEL UR5, UR5, URZ, UP0 ;  /* 0x0000003f05057287 */ /* 0x000fe40008000000 */
[----:B------:R-:W-:-:S06]  /*1f00*/  ULOP3.LUT UR6, UR40, UR6, URZ, 0x3c, !UPT ;  /* 0x0000000628067292 */ /* 0x000fcc000f8e3c3f */
[----:B------:R-:W-:-:S07]  /*1f10*/  IMAD.U32 R7, RZ, RZ, UR6 ;  /* 0x00000006ff077e24 */ /* 0x000fce000f8e00ff */
.L_x_29:
[----:B------:R-:W-:Y:S05]  /*1f20*/  @!P0 BRA `(.L_x_23) ;  /* 0x0000000000048947 */ /* 0x000fea0003800000 */
[----:B------:R-:W-:Y:S01]  /*1f30*/  BPT.TRAP 0x1 ;  /* 0x000000040000795c */ /* 0x000fe20000300000 */
.L_x_23:
[----:B------:R-:W0:Y:S01]  /*1f40*/  S2UR UR7, SR_CgaCtaId ;  /* 0x00000000000779c3 */ /* 0x000e220000008800 */
[----:B------:R-:W-:Y:S01]  /*1f50*/  UMOV UR6, 0x400 ;  /* 0x0000040000067882 */ /* 0x000fe20000000000 */
[----:B------:R-:W-:Y:S01]  /*1f60*/  IMAD.U32 R5, RZ, RZ, UR5 ;  /* 0x00000005ff057e24 */ /* 0x000fe2000f8e00ff */
[----:B------:R-:W-:Y:S01]  /*1f70*/  SHF.L.U32 R4, R7, 0x1f, RZ ;  /* 0x0000001f07047819 */ /* 0x000fe200000006ff */
[----:B0-----:R-:W-:-:S06]  /*1f80*/  ULEA UR6, UR7, UR6, 0x18 ;  /* 0x0000000607067291 */ /* 0x001fcc000f8ec03f */
[----:B------:R-:W-:-:S04]  /*1f90*/  IMAD.U32 R6, RZ, RZ, UR6 ;  /* 0x00000006ff067e24 */ /* 0x000fc8000f8e00ff */
[----:B------:R-:W-:-:S04]  /*1fa0*/  IMAD R5, R5, 0x8, R6 ;  /* 0x0000000805057824 */ /* 0x000fc800078e0206 */
[----:B------:R0:W1:Y:S01]  /*1fb0*/  SYNCS.PHASECHK.TRANS64.TRYWAIT P1, [R5+URZ], R4 ;  /* 0x00000004050075a7 */ /* 0x000062000802017f */
[----:B------:R-:W-:Y:S05]  /*1fc0*/  @!P0 BRA `(.L_x_24) ;  /* 0x0000000000048947 */ /* 0x000fea0003800000 */
[----:B------:R-:W-:Y:S01]  /*1fd0*/  BPT.TRAP 0x1 ;  /* 0x000000040000795c */ /* 0x000fe20000300000 */
.L_x_24:
[----:B-1----:R-:W-:Y:S05]  /*1fe0*/  @P1 BRA `(.L_x_25) ;  /* 0x0000000000081947 */ /* 0x002fea0003800000 */
[----:B------:R-:W1:Y:S02]  /*1ff0*/  SYNCS.PHASECHK.TRANS64.TRYWAIT P1, [R5+URZ], R4 ;  /* 0x00000004050075a7 */ /* 0x000e64000802017f */
[----:B-1----:R-:W-:Y:S05]  /*2000*/  @!P1 BRA `(.L_x_26) ;  /* 0x0000007000509947 */ /* 0x002fea0003800000 */
.L_x_25:
[----:B------:R-:W-:Y:S01]  /*2010*/  ULEA UR8, UR5, UR4, 0xa ;  /* 0x0000000405087291 */ /* 0x000fe2000f8e503f */
[----:B------:R-:W-:Y:S01]  /*2020*/  WARPGROUP.ARRIVE ;  /* 0x00000000000079c5 */ /* 0x000fe20000000000 */
[----:B------:R-:W-:Y:S01]  /*2030*/  ULEA UR6, UR5, UR45, 0xc ;  /* 0x0000002d05067291 */ /* 0x000fe2000f8e603f */
[----:B------:R-:W-:Y:S01]  /*2040*/  UMOV UR15, 0x40000040 ;  /* 0x40000040000f7882 */ /* 0x000fe20000000000 */
[----:B------:R-:W-:Y:S02]  /*2050*/  UMOV UR13, 0x40000040 ;  /* 0x40000040000d7882 */ /* 0x000fe40000000000 */
[----:B------:R-:W-:Y:S01]  /*2060*/  UIADD3 UR7, UR6, 0x400, URZ ;  /* 0x0000040006077890 */ /* 0x000fe2000fffe03f */
[----:B------:R-:W-:Y:S02]  /*2070*/  UMOV UR14, UR8 ;  /* 0x00000008000e7c82 */ /* 0x000fe40008000000 */
[----:B------:R-:W-:Y:S01]  /*2080*/  UMOV UR12, UR6 ;  /* 0x00000006000c7c82 */ /* 0x000fe20008000000 */
[----:B------:R-:W-:Y:S01]  /*2090*/  UIADD3 UR10, UR8, 0x206, URZ ;  /* 0x00000206080a7890 */ /* 0x000fe2000fffe03f */
[----:B------:R-:W-:Y:S01]  /*20a0*/  HGMMA.64x64x16.F32.BF16 R56, gdesc[UR12], R56, gsb0 ;  /* 0x00e000000c3879f0 */ /* 0x000fe20008001838 */
[----:B------:R-:W-:Y:S01]  /*20b0*/  UMOV UR13, 0x40000040 ;  /* 0x40000040000d7882 */ /* 0x000fe20000000000 */
[----:B------:R-:W-:Y:S01]  /*20c0*/  UMOV UR12, UR7 ;  /* 0x00000007000c7c82 */ /* 0x000fe20008000000 */
[----:B------:R-:W-:Y:S01]  /*20d0*/  UIADD3 UR7, UR6, 0x402, URZ ;  /* 0x0000040206077890 */ /* 0x000fe2000fffe03f */
[----:B------:R-:W-:Y:S01]  /*20e0*/  UMOV UR11, 0x40000040 ;  /* 0x40000040000b7882 */ /* 0x000fe20000000000 */
[----:B------:R-:W-:Y:S01]  /*20f0*/  UMOV UR9, 0x40000040 ;  /* 0x4000004000097882 */ /* 0x000fe20000000000 */
[----:B------:R-:W-:-:S02]  /*2100*/  WARPGROUP.DEPBAR.LE gsb0, 0x0 ;  /* 0x00008000000079c5 */ /* 0x000fc40000010000 */
        /* <DEDUP_REMOVED lines=71> */
[----:B------:R-:W-:Y:S02]  /*2580*/  UIADD3 UR8, UR6, 0x806, URZ ;  /* 0x0000080606087890 */ /* 0x000fe4000fffe03f */
[----:B------:R-:W-:Y:S01]  /*2590*/  UIADD3 UR6, UR6, 0xc06, URZ ;  /* 0x00000c0606067890 */ /* 0x000fe2000fffe03f */
        /* <DEDUP_REMOVED lines=18> */
[----:B------:R-:W-:Y:S01]  /*26c0*/  BPT.TRAP 0x1 ;  /* 0x000000040000795c */ /* 0x000fe20000300000 */
.L_x_27:
[----:B------:R-:W-:-:S13]  /*26d0*/  ISETP.NE.AND P1, PT, R114, RZ, PT ;  /* 0x000000ff7200720c */ /* 0x000fda0003f25270 */
[----:B01----:R-:W-:-:S04]  /*26e0*/  @P1 IMAD R4, R3, 0x8, R6 ;  /* 0x0000000803041824 */ /* 0x003fc800078e0206 */
[----:B------:R-:W-:-:S05]  /*26f0*/  @P1 VIADD R4, R4, 0x20 ;  /* 0x0000002004041836 */ /* 0x000fca0000000000 */
[----:B------:R-:W-:-:S04]  /*2700*/  @P1 PRMT R4, R19, 0x654, R4 ;  /* 0x0000065413041816 */ /* 0x000fc80000000004 */
[----:B------:R0:W-:Y:S01]  /*2710*/  @P1 SYNCS.ARRIVE.TRANS64.RED.A1T0 RZ, [R4+URZ], RZ ;  /* 0x000000ff04ff19a7 */ /* 0x0001e2000810043f */
[----:B------:R-:W-:-:S13]  /*2720*/  ISETP.GT.U32.AND P1, PT, R18, 0x1, PT ;  /* 0x000000011200780c */ /* 0x000fda0003f24070 */
[----:B0-----:R-:W-:Y:S05]  /*2730*/  @P1 BRA `(.L_x_28) ;  /* 0x0000000000041947 */ /* 0x001fea0003800000 */
[----:B------:R-:W-:Y:S01]  /*2740*/  BPT.TRAP 0x1 ;  /* 0x000000040000795c */ /* 0x000fe20000300000 */
.L_x_28:
[----:B------:R-:W-:Y:S01]  /*2750*/  UIADD3 UR5, UR5, 0x1, URZ ;  /* 0x0000000105057890 */ /* 0x000fe2000fffe03f */
[C---:B------:R-:W-:Y:S01]  /*2760*/  ISETP.GT.AND P2, PT, R0.reuse, 0x1, PT ;  /* 0x000000010000780c */ /* 0x040fe20003f44270 */
[----:B------:R-:W-:Y:S02]  /*2770*/  VIADD R3, R3, 0x1 ;  /* 0x0000000103037836 */ /* 0x000fe40000000000 */
[----:B------:R-:W-:Y:S01]  /*2780*/  UISETP.NE.AND UP0, UPT, UR5, 0x4, UPT ;  /* 0x000000040500788c */ /* 0x000fe2000bf05270 */
[----:B------:R-:W-:Y:S02]  /*2790*/  VIADD R0, R0, 0xffffffff ;  /* 0xffffffff00007836 */ /* 0x000fe40000000000 */
[C---:B------:R-:W-:Y:S01]  /*27a0*/  ISETP.NE.AND P1, PT, R3.reuse, 0x4, PT ;  /* 0x000000040300780c */ /* 0x040fe20003f25270 */
[----:B------:R-:W-:Y:S02]  /*27b0*/  USEL UR6, URZ, 0x1, UP0 ;  /* 0x000000013f067887 */ /* 0x000fe40008000000 */
[----:B------:R-:W-:Y:S01]  /*27c0*/  USEL UR5, UR5, URZ, UP0 ;  /* 0x0000003f05057287 */ /* 0x000fe20008000000 */
[----:B------:R-:W-:-:S03]  /*27d0*/  SEL R3, R3, RZ, P1 ;  /* 0x000000ff03037207 */ /* 0x000fc60000800000 */
[----:B------:R-:W-:Y:S01]  /*27e0*/  LOP3.LUT R7, R7, UR6, RZ, 0x3c, !PT ;  /* 0x0000000607077c12 */ /* 0x000fe2000f8e3cff */
[----:B------:R-:W-:Y:S07]  /*27f0*/  @P2 BRA `(.L_x_29) ;  /* 0xfffffff400c82947 */ /* 0x000fee000383ffff */
.L_x_22:
[----:B01----:R-:W0:Y:S02]  /*2800*/  LDC R0, c[0x0][0x28c] ;  /* 0x0000a300ff007b82 */ /* 0x003e240000000800 */
[----:B0-----:R-:W-:-:S13]  /*2810*/  ISETP.GE.AND P1, PT, R0, 0x1, PT ;  /* 0x000000010000780c */ /* 0x001fda0003f26270 */
[----:B------:R-:W-:Y:S05]  /*2820*/  @!P1 BRA `(.L_x_30) ;  /* 0x0000000000389947 */ /* 0x000fea0003800000 */
[----:B------:R-:W-:Y:S05]  /*2830*/  @!P0 BRA `(.L_x_31) ;  /* 0x0000000000048947 */ /* 0x000fea0003800000 */
[----:B------:R-:W-:Y:S01]  /*2840*/  BPT.TRAP 0x1 ;  /* 0x000000040000795c */ /* 0x000fe20000300000 */
.L_x_31:
[----:B------:R-:W-:-:S13]  /*2850*/  ISETP.NE.AND P0, PT, R114, RZ, PT ;  /* 0x000000ff7200720c */ /* 0x000fda0003f05270 */
[----:B------:R-:W-:-:S05]  /*2860*/  VOTEU.ANY UP0, P0 ;  /* 0x00000000003f7886 */ /* 0x000fca0000000100 */
[----:B------:R-:W-:-:S06]  /*2870*/  @UP0 UIADD3 UR4, UR44, UR42, URZ ;  /* 0x0000002a2c040290 */ /* 0x000fcc000fffe03f */
[----:B------:R-:W-:-:S04]  /*2880*/  IMAD.U32 R0, RZ, RZ, UR4 ;  /* 0x00000004ff007e24 */ /* 0x000fc8000f8e00ff */
[----:B------:R-:W-:-:S05]  /*2890*/  @P0 IMAD.SHL.U32 R0, R0, 0x8, RZ ;  /* 0x0000000800000824 */ /* 0x000fca00078e00ff */
[----:B------:R-:W-:-:S04]  /*28a0*/  @P0 LOP3.LUT R0, R0, 0x18, RZ, 0xc0, !PT ;  /* 0x0000001800000812 */ /* 0x000fc800078ec0ff */
[----:B------:R-:W-:-:S04]  /*28b0*/  @P0 IADD3 R0, R6, 0x20, R0 ;  /* 0x0000002006000810 */ /* 0x000fc80007ffe000 */
[----:B------:R-:W-:-:S04]  /*28c0*/  @P0 PRMT R0, R19, 0x654, R0 ;  /* 0x0000065413000816 */ /* 0x000fc80000000000 */
[----:B------:R0:W-:Y:S01]  /*28d0*/  @P0 SYNCS.ARRIVE.TRANS64.RED.A1T0 RZ, [R0+URZ], RZ ;  /* 0x000000ff00ff09a7 */ /* 0x0001e2000810043f */
[----:B------:R-:W-:-:S13]  /*28e0*/  ISETP.GT.U32.AND P0, PT, R18, 0x1, PT ;  /* 0x000000011200780c */ /* 0x000fda0003f04070 */
[----:B0-----:R-:W-:Y:S05]  /*28f0*/  @P0 BRA `(.L_x_30) ;  /* 0x0000000000040947 */ /* 0x001fea0003800000 */
[----:B------:R-:W-:Y:S01]  /*2900*/  BPT.TRAP 0x1 ;  /* 0x000000040000795c */ /* 0x000fe20000300000 */
.L_x_30:
[----:B------:R-:W-:Y:S01]  /*2910*/  IMAD.SHL.U32 R102, R102, 0x40, RZ ;  /* 0x0000004066667824 */ /* 0x000fe200078e00ff */
[----:B------:R-:W-:Y:S01]  /*2920*/  ULDC UR6, c[0x0][0x288] ;  /* 0x0000a20000067ab9 */ /* 0x000fe20000000800 */
[----:B------:R-:W-:Y:S01]  /*2930*/  SHF.R.S32.HI R11, RZ, 0x1f, R23 ;  /* 0x0000001fff0b7819 */ /* 0x000fe20000011417 */
[C---:B------:R-:W-:Y:S01]  /*2940*/  IMAD.SHL.U32 R6, R109.reuse, 0x100, RZ ;  /* 0x000001006d067824 */ /* 0x040fe200078e00ff */
[----:B------:R-:W-:Y:S01]  /*2950*/  ULDC.64 UR4, c[0x0][0x5d0] ;  /* 0x0001740000047ab9 */ /* 0x000fe20000000a00 */
[C---:B------:R-:W-:Y:S01]  /*2960*/  LOP3.LUT R12, R102.reuse, 0x6, R97, 0xf8, !PT ;  /* 0x00000006660c7812 */ /* 0x040fe200078ef861 */
[----:B------:R-:W-:Y:S01]  /*2970*/  IMAD.WIDE R108, R109, 0x100, R88 ;  /* 0x000001006d6c7825 */ /* 0x000fe200078e0258 */
[----:B------:R-:W-:Y:S01]  /*2980*/  ISETP.GE.AND P0, PT, R102, UR6, PT ;  /* 0x0000000666007c0c */ /* 0x000fe2000bf06270 */
[----:B------:R-:W-:Y:S01]  /*2990*/  ULDC UR6, c[0x0][0x284] ;  /* 0x0000a10000067ab9 */ /* 0x000fe20000000800 */
[----:B------:R-:W-:Y:S01]  /*29a0*/  SHF.R.S32.HI R13, RZ, 0x1f, R12 ;  /* 0x0000001fff0d7819 */ /* 0x000fe2000001140c */
[----:B------:R-:W-:Y:S01]  /*29b0*/  IMAD R0, R11, UR4, RZ ;  /* 0x000000040b007c24 */ /* 0x000fe2000f8e02ff */
[----:B------:R-:W-:-:S03]  /*29c0*/  ISETP.GE.OR P0, PT, R6, UR6, P0 ;  /* 0x0000000606007c0c */ /* 0x000fc60008706670 */
[C---:B------:R-:W-:Y:S02]  /*29d0*/  IMAD R3, R23.reuse, UR5, R0 ;  /* 0x0000000517037c24 */ /* 0x040fe4000f8e0200 */
[----:B------:R-:W-:Y:S01]  /*29e0*/  IMAD.WIDE.U32 R4, R23, UR4, R12 ;  /* 0x0000000417047c25 */ /* 0x000fe2000f8e000c */
[----:B------:R-:W-:-:S03]  /*29f0*/  ULDC.64 UR4, c[0x0][0x5c8] ;  /* 0x0001720000047ab9 */ /* 0x000fc60000000a00 */
[----:B------:R-:W-:Y:S02]  /*2a00*/  IMAD R7, R109, UR4, RZ ;  /* 0x000000046d077c24 */ /* 0x000fe4000f8e02ff */
[----:B------:R-:W-:Y:S02]  /*2a10*/  IMAD.IADD R5, R5, 0x1, R3 ;  /* 0x0000000105057824 */ /* 0x000fe400078e0203 */
[C---:B------:R-:W-:Y:S02]  /*2a20*/  IMAD R7, R108.reuse, UR5, R7 ;  /* 0x000000056c077c24 */ /* 0x040fe4000f8e0207 */
[----:B------:R-:W-:-:S04]  /*2a30*/  IMAD.WIDE.U32 R110, R108, UR4, R4 ;  /* 0x000000046c6e7c25 */ /* 0x000fc8000f8e0004 */
[----:B------:R-:W-:Y:S01]  /*2a40*/  IMAD.MOV.U32 R0, RZ, RZ, -0x1 ;  /* 0xffffffffff007424 */ /* 0x000fe200078e00ff */
[----:B------:R-:W-:Y:S06]  /*2a50*/  @P0 BRA `(.L_x_32) ;  /* 0x00000048007c0947 */ /* 0x000fec0003800000 */
[----:B-----5:R-:W-:Y:S01]  /*2a60*/  FSETP.NEU.AND P1, PT, R90, RZ, PT ;  /* 0x000000ff5a00720b */ /* 0x020fe20003f2d000 */
[----:B------:R-:W-:Y:S01]  /*2a70*/  IMAD.IADD R4, R91, 0x1, -R102 ;  /* 0x000000015b047824 */ /* 0x000fe200078e0a66 */
[----:B------:R-:W-:Y:S01]  /*2a80*/  BSSY B0, `(.L_x_32) ;  /* 0x000049c000007945 */ /* 0x000fe20003800000 */
[----:B------:R-:W-:Y:S02]  /*2a90*/  IMAD.IADD R3, R101, 0x1, -R6 ;  /* 0x0000000165037824 */ /* 0x000fe400078e0a06 */
[----:B------:R-:W-:Y:S01]  /*2aa0*/  IMAD.IADD R113, R111, 0x1, R7 ;  /* 0x000000016f717824 */ /* 0x000fe200078e0207 */
[----:B------:R-:W-:-:S04]  /*2ab0*/  ISETP.GT.AND P5, PT, R4, RZ, PT ;  /* 0x000000ff0400720c */ /* 0x000fc80003fa4270 */
[----:B------:R-:W-:-:S03]  /*2ac0*/  ISETP.GT.AND P0, PT, R3, RZ, P5 ;  /* 0x000000ff0300720c */ /* 0x000fc60002f04270 */
[----:B------:R-:W-:Y:S10]  /*2ad0*/  @!P1 BRA `(.L_x_33) ;  /* 0x0000003400089947 */ /* 0x000ff40003800000 */
[----:B------:R-:W0:Y:S01]  /*2ae0*/  LDC.64 R102, c[0x0][0x5b8] ;  /* 0x00016e00ff667b82 */ /* 0x000e220000000a00 */
[----:B------:R-:W-:-:S07]  /*2af0*/  ULDC.64 UR4, c[0x0][0x5c0] ;  /* 0x0001700000047ab9 */ /* 0x000fce0000000a00 */
[----:B------:R-:W1:Y:S08]  /*2b00*/  LDC.64 R8, c[0x0][0x5b0] ;  /* 0x00016c00ff087b82 */ /* 0x000e700000000a00 */
[----:B------:R-:W2:Y:S01]  /*2b10*/  LDC.64 R14, c[0x0][0x5a8] ;  /* 0x00016a00ff0e7b82 */ /* 0x000ea20000000a00 */
[-C--:B0-----:R-:W-:Y:S02]  /*2b20*/  IMAD R6, R11, R102.reuse, RZ ;  /* 0x000000660b067224 */ /* 0x081fe400078e02ff */
[----:B------:R-:W-:-:S04]  /*2b30*/  IMAD.WIDE.U32 R104, R23, R102, R12 ;  /* 0x0000006617687225 */ /* 0x000fc800078e000c */
[----:B------:R-:W-:Y:S02]  /*2b40*/  IMAD R115, R23, R103, R6 ;  /* 0x0000006717737224 */ /* 0x000fe400078e0206 */
[-C--:B-1----:R-:W-:Y:S02]  /*2b50*/  IMAD R5, R109, R8.reuse, RZ ;  /* 0x000000086d057224 */ /* 0x082fe400078e02ff */
[----:B------:R-:W-:Y:S02]  /*2b60*/  IMAD.IADD R107, R105, 0x1, R115 ;  /* 0x00000001696b7824 */ /* 0x000fe400078e0273 */
[----:B------:R-:W-:Y:S02]  /*2b70*/  IMAD.MOV.U32 R106, RZ, RZ, R104 ;  /* 0x000000ffff6a7224 */ /* 0x000fe400078e0068 */
[C---:B------:R-:W-:Y:S02]  /*2b80*/  IMAD R103, R108.reuse, R9, R5 ;  /* 0x000000096c677224 */ /* 0x040fe400078e0205 */
[----:B------:R-:W-:-:S04]  /*2b90*/  IMAD.WIDE.U32 R6, R108, R8, R106 ;  /* 0x000000086c067225 */ /* 0x000fc800078e006a */
[----:B------:R-:W-:Y:S01]  /*2ba0*/  IMAD.IADD R5, R7, 0x1, R103 ;  /* 0x0000000107057824 */ /* 0x000fe200078e0267 */
[----:B--2---:R-:W-:-:S04]  /*2bb0*/  LEA R10, P1, R6, R14, 0x1 ;  /* 0x0000000e060a7211 */ /* 0x004fc800078208ff */
[----:B------:R-:W-:-:S05]  /*2bc0*/  LEA.HI.X R11, R6, R15, R5, 0x1, P1 ;  /* 0x0000000f060b7211 */ /* 0x000fca00008f0c05 */
[----:B------:R0:W2:Y:S01]  /*2bd0*/  @P0 LDG.E.LTC128B.U16 R5, desc[UR36][R10.64] ;  /* 0x000000240a050981 */ /* 0x0000a2000c1e1520 */
[----:B------:R-:W-:Y:S01]  /*2be0*/  LEA R20, P1, R110, UR4, 0x1 ;  /* 0x000000046e147c11 */ /* 0x000fe2000f8208ff */
[----:B------:R-:W-:Y:S01]  /*2bf0*/  IMAD.WIDE.U32 R6, R108, R8, R12 ;  /* 0x000000086c067225 */ /* 0x000fe200078e000c */
[----:B------:R-:W-:Y:S01]  /*2c00*/  ISETP.GT.AND P3, PT, R4, 0x1, PT ;  /* 0x000000010400780c */ /* 0x000fe20003f64270 */
[----:B------:R-:W-:Y:S02]  /*2c10*/  BSSY B1, `(.L_x_34) ;  /* 0x0000012000017945 */ /* 0x000fe40003800000 */
[----:B------:R-:W-:Y:S01]  /*2c20*/  IMAD.IADD R7, R103, 0x1, R7 ;  /* 0x0000000167077824 */ /* 0x000fe200078e0207 */
[----:B------:R-:W-:Y:S01]  /*2c30*/  P2R R120, PR, RZ, 0x8 ;  /* 0x00000008ff787803 */ /* 0x000fe20000000000 */
[----:B------:R-:W-:Y:S02]  /*2c40*/  IMAD.SHL.U32 R112, R8, 0x8, RZ ;  /* 0x0000000808707824 */ /* 0x000fe400078e00ff */
[----:B------:R-:W-:-:S04]  /*2c50*/  IMAD.WIDE.U32 R6, R23, R102, R6 ;  /* 0x0000006617067225 */ /* 0x000fc800078e0006 */
[----:B------:R-:W-:Y:S01]  /*2c60*/  IMAD.IADD R7, R115, 0x1, R7 ;  /* 0x0000000173077824 */ /* 0x000fe200078e0207 */
[----:B0-----:R-:W-:-:S04]  /*2c70*/  LEA R10, P2, R6, R14, 0x1 ;  /* 0x0000000e060a7211 */ /* 0x001fc800078408ff */
[----:B------:R-:W-:Y:S01]  /*2c80*/  LEA.HI.X R11, R6, R15, R7, 0x1, P2 ;  /* 0x0000000f060b7211 */ /* 0x000fe200010f0c07 */
[----:B--2---:R-:W-:-:S04]  /*2c90*/  IMAD.U32 R21, R5, 0x10000, RZ ;  /* 0x0001000005157824 */ /* 0x004fc800078e00ff */
[----:B------:R-:W-:-:S04]  /*2ca0*/  FMUL R21, R21, R90 ;  /* 0x0000005a15157220 */ /* 0x000fc80000400000 */
[----:B------:R-:W-:Y:S01]  /*2cb0*/  FFMA R56, R56, R22, R21 ;  /* 0x0000001638387223 */ /* 0x000fe20000000015 */
[----:B------:R-:W-:Y:S02]  /*2cc0*/  LEA.HI.X R21, R110, UR5, R113, 0x1, P1 ;  /* 0x000000056e157c11 */ /* 0x000fe400088f0c71 */
[----:B------:R-:W-:Y:S02]  /*2cd0*/  ISETP.GT.AND P1, PT, R3, RZ, P3 ;  /* 0x000000ff0300720c */ /* 0x000fe40001f24270 */
[----:B------:R-:W-:Y:S02]  /*2ce0*/  F2FP.BF16.F32.PACK_AB R56, RZ, R56 ;  /* 0x00000038ff38723e */ /* 0x000fe400000010ff */
[----:B------:R-:W-:-:S03]  /*2cf0*/  SHF.L.U64.HI R113, R8, 0x3, R9 ;  /* 0x0000000308717819 */ /* 0x000fc60000010209 */
[----:B------:R0:W-:Y:S06]  /*2d00*/  @P0 STG.E.U16 desc[UR36][R20.64], R56 ;  /* 0x0000003814000986 */ /* 0x0001ec000c101524 */
[----:B------:R-:W-:Y:S05]  /*2d10*/  @!P1 BRA `(.L_x_35) ;  /* 0x0000000000049947 */ /* 0x000fea0003800000 */
[----:B------:R1:W5:Y:S02]  /*2d20*/  LDG.E.LTC128B.U16 R5, desc[UR36][R10.64+0x2] ;  /* 0x000002240a057981 */ /* 0x000364000c1e1520 */
.L_x_35:
[----:B------:R-:W-:Y:S05]  /*2d30*/  BSYNC B1 ;  /* 0x0000000000017941 */ /* 0x000fea0003800000 */
.L_x_34:
[----:B-----5:R-:W-:Y:S01]  /*2d40*/  IMAD.U32 R7, R5, 0x10000, RZ ;  /* 0x0001000005077824 */ /* 0x020fe200078e00ff */
[----:B------:R-:W-:Y:S01]  /*2d50*/  ISETP.GT.AND P0, PT, R3, 0x8, P5 ;  /* 0x000000080300780c */ /* 0x000fe20002f04270 */
[----:B------:R-:W-:Y:S01]  /*2d60*/  IMAD.WIDE.U32 R116, R108, R8, R112 ;  /* 0x000000086c747225 */ /* 0x000fe200078e0070 */
[----:B------:R-:W-:-:S03]  /*2d70*/  PRMT R119, R5, 0x7610, R119 ;  /* 0x0000761005777816 */ /* 0x000fc60000000077 */
[----:B------:R-:W-:Y:S01]  /*2d80*/  FMUL R6, R7, R90 ;  /* 0x0000005a07067220 */ /* 0x000fe20000400000 */
[----:B------:R-:W-:Y:S01]  /*2d90*/  IMAD.IADD R103, R103, 0x1, R117 ;  /* 0x0000000167677824 */ /* 0x000fe200078e0275 */
[----:B------:R-:W-:Y:S02]  /*2da0*/  IADD3 R7, P2, R104, R116, RZ ;  /* 0x0000007468077210 */ /* 0x000fe40007f5e0ff */
[----:B------:R-:W-:-:S03]  /*2db0*/  FFMA R57, R57, R22, R6 ;  /* 0x0000001639397223 */ /* 0x000fc60000000006 */
[----:B0-----:R-:W-:Y:S02]  /*2dc0*/  IMAD.X R56, R103, 0x1, R107, P2 ;  /* 0x0000000167387824 */ /* 0x001fe400010e066b */
[----:B------:R-:W-:Y:S02]  /*2dd0*/  F2FP.BF16.F32.PACK_AB R57, RZ, R57 ;  /* 0x00000039ff39723e */ /* 0x000fe400000010ff */
[----:B------:R-:W-:Y:S02]  /*2de0*/  LEA R6, P2, R7, R14, 0x1 ;  /* 0x0000000e07067211 */ /* 0x000fe400078408ff */
[----:B------:R-:W-:Y:S02]  /*2df0*/  PRMT R110, R57, 0x7610, R110 ;  /* 0x00007610396e7816 */ /* 0x000fe4000000006e */
[----:B------:R-:W-:-:S03]  /*2e00*/  LEA.HI.X R7, R7, R15, R56, 0x1, P2 ;  /* 0x0000000f07077211 */ /* 0x000fc600010f0c38 */
[----:B------:R0:W-:Y:S04]  /*2e10*/  @P1 STG.E.U16 desc[UR36][R20.64+0x2], R110 ;  /* 0x0000026e14001986 */ /* 0x0001e8000c101524 */
[----:B------:R-:W2:Y:S01]  /*2e20*/  @P0 LDG.E.LTC128B.U16 R119, desc[UR36][R6.64] ;  /* 0x0000002406770981 */ /* 0x000ea2000c1e1520 */
[----:B------:R-:W-:Y:S01]  /*2e30*/  IADD3 R116, P1, R12, R116, RZ ;  /* 0x000000740c747210 */ /* 0x000fe20007f3e0ff */
[----:B------:R-:W-:Y:S01]  /*2e40*/  IMAD.SHL.U32 R121, R95, 0x2, RZ ;  /* 0x000000025f797824 */ /* 0x000fe200078e00ff */
[----:B------:R-:W-:Y:S03]  /*2e50*/  BSSY B1, `(.L_x_36) ;  /* 0x0000011000017945 */ /* 0x000fe60003800000 */
[----:B------:R-:W-:Y:S01]  /*2e60*/  IMAD.X R117, R13, 0x1, R103, P1 ;  /* 0x000000010d757824 */ /* 0x000fe200008e0667 */
[----:B0-----:R-:W-:Y:S01]  /*2e70*/  IADD3 R110, P2, R121, R20, RZ ;  /* 0x00000014796e7210 */ /* 0x001fe20007f5e0ff */
[----:B------:R-:W-:-:S04]  /*2e80*/  IMAD.WIDE.U32 R116, R23, R102, R116 ;  /* 0x0000006617747225 */ /* 0x000fc800078e0074 */
[----:B------:R-:W-:Y:S01]  /*2e90*/  IMAD.IADD R57, R115, 0x1, R117 ;  /* 0x0000000173397824 */ /* 0x000fe200078e0275 */
[----:B------:R-:W-:Y:S02]  /*2ea0*/  SHF.L.U64.HI R117, R95, 0x1, R94 ;  /* 0x000000015f757819 */ /* 0x000fe4000001025e */
[----:B------:R-:W-:-:S03]  /*2eb0*/  LEA R56, P1, R116, R14, 0x1 ;  /* 0x0000000e74387211 */ /* 0x000fc600078208ff */
[----:B------:R-:W-:Y:S01]  /*2ec0*/  IMAD.X R111, R117, 0x1, R21, P2 ;  /* 0x00000001756f7824 */ /* 0x000fe200010e0615 */
[----:B------:R-:W-:Y:S02]  /*2ed0*/  LEA.HI.X R57, R116, R15, R57, 0x1, P1 ;  /* 0x0000000f74397211 */ /* 0x000fe400008f0c39 */
[----:B------:R-:W-:Y:S01]  /*2ee0*/  ISETP.GT.AND P1, PT, R3, 0x8, P3 ;  /* 0x000000080300780c */ /* 0x000fe20001f24270 */
[----:B--2---:R-:W-:-:S04]  /*2ef0*/  IMAD.U32 R5, R119, 0x10000, RZ ;  /* 0x0001000077057824 */ /* 0x004fc800078e00ff */
[----:B------:R-:W-:-:S04]  /*2f00*/  FMUL R5, R5, R90 ;  /* 0x0000005a05057220 */ /* 0x000fc80000400000 */
[----:B------:R-:W-:-:S05]  /*2f10*/  FFMA R5, R58, R22, R5 ;  /* 0x000000163a057223 */ /* 0x000fca0000000005 */
[----:B------:R-:W-:-:S05]  /*2f20*/  F2FP.BF16.F32.PACK_AB R5, RZ, R5 ;  /* 0x00000005ff05723e */ /* 0x000fca00000010ff */
[----:B------:R0:W-:Y:S01]  /*2f30*/  @P0 STG.E.U16 desc[UR36][R110.64], R5 ;  /* 0x000000056e000986 */ /* 0x0001e2000c101524 */
[----:B------:R-:W-:Y:S05]  /*2f40*/  @!P1 BRA `(.L_x_37) ;  /* 0x0000000000049947 */ /* 0x000fea0003800000 */
[----:B------:R2:W5:Y:S02]  /*2f50*/  LDG.E.LTC128B.U16 R119, desc[UR36][R56.64+0x2] ;  /* 0x0000022438777981 */ /* 0x000564000c1e1520 */
.L_x_37:
[----:B------:R-:W-:Y:S05]  /*2f60*/  BSYNC B1 ;  /* 0x0000000000017941 */ /* 0x000fea0003800000 */
.L_x_36:
[----:B0----5:R-:W-:Y:S01]  /*2f70*/  IMAD.U32 R5, R119, 0x10000, RZ ;  /* 0x0001000077057824 */ /* 0x021fe200078e00ff */
[----:B------:R-:W-:Y:S01]  /*2f80*/  ISETP.GT.AND P3, PT, R4, 0x8, PT ;  /* 0x000000080400780c */ /* 0x000fe20003f64270 */
[C---:B------:R-:W-:Y:S01]  /*2f90*/  IMAD.SHL.U32 R103, R96.reuse, 0x2, RZ ;  /* 0x0000000260677824 */ /* 0x040fe200078e00ff */
[----:B------:R-:W-:Y:S01]  /*2fa0*/  BSSY B1, `(.L_x_38) ;  /* 0x000000f000017945 */ /* 0x000fe20003800000 */
[----:B------:R-:W-:Y:S01]  /*2fb0*/  FMUL R58, R5, R90 ;  /* 0x0000005a053a7220 */ /* 0x000fe20000400000 */
[----:B------:R-:W-:Y:S02]  /*2fc0*/  SHF.L.U64.HI R5, R96, 0x1, R93 ;  /* 0x0000000160057819 */ /* 0x000fe4000001025d */
[----:B------:R-:W-:Y:S01]  /*2fd0*/  IADD3 R6, P0, P2, R103, R20, R121 ;  /* 0x0000001467067210 */ /* 0x000fe20007a1e079 */
[----:B------:R-:W-:Y:S01]  /*2fe0*/  FFMA R58, R59, R22, R58 ;  /* 0x000000163b3a7223 */ /* 0x000fe2000000003a */
[----:B------:R-:W-:Y:S01]  /*2ff0*/  IMAD.MOV.U32 R59, RZ, RZ, R111 ;  /* 0x000000ffff3b7224 */ /* 0x000fe200078e006f */
[----:B------:R-:W-:-:S02]  /*3000*/  P2R R116, PR, RZ, 0x8 ;  /* 0x00000008ff747803 */ /* 0x000fc40000000000 */
[--C-:B------:R-:W-:Y:S02]  /*3010*/  IADD3.X R7, R5, R21, R117.reuse, P0, P2 ;  /* 0x0000001505077210 */ /* 0x100fe400007e4475 */
[----:B------:R-:W-:Y:S02]  /*3020*/  F2FP.BF16.F32.PACK_AB R58, RZ, R58 ;  /* 0x0000003aff3a723e */ /* 0x000fe400000010ff */
[----:B------:R-:W-:Y:S02]  /*3030*/  ISETP.GT.AND P0, PT, R3, RZ, P3 ;  /* 0x000000ff0300720c */ /* 0x000fe40001f04270 */
[----:B------:R-:W-:Y:S01]  /*3040*/  PRMT R117, R58, 0x7610, R117 ;  /* 0x000076103a757816 */ /* 0x000fe20000000075 */
[----:B------:R-:W-:-:S05]  /*3050*/  IMAD.MOV.U32 R58, RZ, RZ, R110 ;  /* 0x000000ffff3a7224 */ /* 0x000fca00078e006e */
[----:B------:R0:W-:Y:S05]  /*3060*/  @P1 STG.E.U16 desc[UR36][R58.64+0x2], R117 ;  /* 0x000002753a001986 */ /* 0x0001ea000c101524 */
[----:B------:R-:W-:Y:S05]  /*3070*/  @!P0 BRA `(.L_x_39) ;  /* 0x0000000000048947 */ /* 0x000fea0003800000 */
[----:B------:R3:W5:Y:S02]  /*3080*/  LDG.E.LTC128B.U16 R119, desc[UR36][R10.64+0x10] ;  /* 0x000010240a777981 */ /* 0x000764000c1e1520 */
.L_x_39:
[----:B------:R-:W-:Y:S05]  /*3090*/  BSYNC B1 ;  /* 0x0000000000017941 */ /* 0x000fea0003800000 */
.L_x_38:
[----:B0----5:R-:W-:Y:S01]  /*30a0*/  IMAD.U32 R117, R119, 0x10000, RZ ;  /* 0x0001000077757824 */ /* 0x021fe200078e00ff */
[----:B------:R-:W-:Y:S01]  /*30b0*/  ISETP.GT.AND P1, PT, R4, 0x9, PT ;  /* 0x000000090400780c */ /* 0x000fe20003f24270 */
[----:B------:R-:W-:Y:S02]  /*30c0*/  BSSY B1, `(.L_x_40) ;  /* 0x0000009000017945 */ /* 0x000fe40003800000 */
[----:B------:R-:W-:Y:S01]  /*30d0*/  FMUL R117, R117, R90 ;  /* 0x0000005a75757220 */ /* 0x000fe20000400000 */
[----:B------:R-:W-:-:S03]  /*30e0*/  P2R R121, PR, RZ, 0x2 ;  /* 0x00000002ff797803 */ /* 0x000fc60000000000 */
[----:B------:R-:W-:-:S05]  /*30f0*/  FFMA R117, R60, R22, R117 ;  /* 0x000000163c757223 */ /* 0x000fca0000000075 */
[----:B------:R-:W-:-:S05]  /*3100*/  F2FP.BF16.F32.PACK_AB R117, RZ, R117 ;  /* 0x00000075ff75723e */ /* 0x000fca00000010ff */
[----:B------:R0:W-:Y:S01]  /*3110*/  @P0 STG.E.U16 desc[UR36][R20.64+0x10], R117 ;  /* 0x0000107514000986 */ /* 0x0001e2000c101524 */
[----:B------:R-:W-:-:S13]  /*3120*/  ISETP.GT.AND P0, PT, R3, RZ, P1 ;  /* 0x000000ff0300720c */ /* 0x000fda0000f04270 */
[----:B0-----:R-:W-:Y:S05]  /*3130*/  @!P0 BRA `(.L_x_41) ;  /* 0x0000000000048947 */ /* 0x001fea0003800000 */
[----:B------:R0:W5:Y:S02]  /*3140*/  LDG.E.LTC128B.U16 R119, desc[UR36][R10.64+0x12] ;  /* 0x000012240a777981 */ /* 0x000164000c1e1520 */
.L_x_41:
[----:B------:R-:W-:Y:S05]  /*3150*/  BSYNC B1 ;  /* 0x0000000000017941 */ /* 0x000fea0003800000 */
.L_x_40:
[----:B-----5:R-:W-:Y:S01]  /*3160*/  IMAD.U32 R117, R119, 0x10000, RZ ;  /* 0x0001000077757824 */ /* 0x020fe200078e00ff */
[----:B------:R-:W-:Y:S03]  /*3170*/  BSSY B1, `(.L_x_42) ;  /* 0x0000008000017945 */ /* 0x000fe60003800000 */
[----:B------:R-:W-:-:S04]  /*3180*/  FMUL R60, R117, R90 ;  /* 0x0000005a753c7220 */ /* 0x000fc80000400000 */
[----:B------:R-:W-:-:S05]  /*3190*/  FFMA R60, R61, R22, R60 ;  /* 0x000000163d3c7223 */ /* 0x000fca000000003c */
[----:B------:R-:W-:-:S05]  /*31a0*/  F2FP.BF16.F32.PACK_AB R60, RZ, R60 ;  /* 0x0000003cff3c723e */ /* 0x000fca00000010ff */
[----:B------:R4:W-:Y:S01]  /*31b0*/  @P0 STG.E.U16 desc[UR36][R20.64+0x12], R60 ;  /* 0x0000123c14000986 */ /* 0x0009e2000c101524 */
[----:B------:R-:W-:-:S13]  /*31c0*/  ISETP.GT.AND P0, PT, R3, 0x8, P3 ;  /* 0x000000080300780c */ /* 0x000fda0001f04270 */
[----:B----4-:R-:W-:Y:S05]  /*31d0*/  @!P0 BRA `(.L_x_43) ;  /* 0x0000000000048947 */ /* 0x010fea0003800000 */
[----:B------:R4:W5:Y:S02]  /*31e0*/  LDG.E.LTC128B.U16 R119, desc[UR36][R56.64+0x10] ;  /* 0x0000102438777981 */ /* 0x000964000c1e1520 */
.L_x_43:
[----:B------:R-:W-:Y:S05]  /*31f0*/  BSYNC B1 ;  /* 0x0000000000017941 */ /* 0x000fea0003800000 */
.L_x_42:
[----:B-----5:R-:W-:Y:S01]  /*3200*/  IMAD.U32 R61, R119, 0x10000, RZ ;  /* 0x00010000773d7824 */ /* 0x020fe200078e00ff */
[----:B------:R-:W-:Y:S03]  /*3210*/  BSSY B1, `(.L_x_44) ;  /* 0x000000a000017945 */ /* 0x000fe60003800000 */
[----:B------:R-:W-:-:S04]  /*3220*/  FMUL R61, R61, R90 ;  /* 0x0000005a3d3d7220 */ /* 0x000fc80000400000 */
[----:B------:R-:W-:-:S05]  /*3230*/  FFMA R61, R62, R22, R61 ;  /* 0x000000163e3d7223 */ /* 0x000fca000000003d */
[----:B------:R-:W-:-:S05]  /*3240*/  F2FP.BF16.F32.PACK_AB R61, RZ, R61 ;  /* 0x0000003dff3d723e */ /* 0x000fca00000010ff */
[----:B------:R0:W-:Y:S01]  /*3250*/  @P0 STG.E.U16 desc[UR36][R58.64+0x10], R61 ;  /* 0x0000103d3a000986 */ /* 0x0001e2000c101524 */
[----:B------:R-:W-:-:S05]  /*3260*/  IADD3 R117, P0, R108, 0x80, RZ ;  /* 0x000000806c757810 */ /* 0x000fca0007f1e0ff */
[----:B------:R-:W-:Y:S01]  /*3270*/  IMAD.X R109, RZ, RZ, R109, P0 ;  /* 0x000000ffff6d7224 */ /* 0x000fe200000e066d */
[----:B------:R-:W-:-:S13]  /*3280*/  ISETP.GT.AND P0, PT, R3, 0x8, P1 ;  /* 0x000000080300780c */ /* 0x000fda0000f04270 */
[----:B0-----:R-:W-:Y:S05]  /*3290*/  @!P0 BRA `(.L_x_45) ;  /* 0x0000000000048947 */ /* 0x001fea0003800000 */
[----:B------:R0:W5:Y:S02]  /*32a0*/  LDG.E.LTC128B.U16 R119, desc[UR36][R56.64+0x12] ;  /* 0x0000122438777981 */ /* 0x000164000c1e1520 */
.L_x_45:
[----:B------:R-:W-:Y:S05]  /*32b0*/  BSYNC B1 ;  /* 0x0000000000017941 */ /* 0x000fea0003800000 */
.L_x_44:
[----:B-----5:R-:W-:Y:S01]  /*32c0*/  IMAD.U32 R61, R119, 0x10000, RZ ;  /* 0x00010000773d7824 */ /* 0x020fe200078e00ff */
[----:B------:R-:W-:Y:S01]  /*32d0*/  ISETP.GT.AND P2, PT, R4, 0x10, PT ;  /* 0x000000100400780c */ /* 0x000fe20003f44270 */
[----:B------:R-:W-:Y:S01]  /*32e0*/  IMAD R62, R109, R8, RZ ;  /* 0x000000086d3e7224 */ /* 0x000fe200078e02ff */
[----:B------:R-:W-:Y:S01]  /*32f0*/  BSSY B1, `(.L_x_46) ;  /* 0x0000021000017945 */ /* 0x000fe20003800000 */
[----:B------:R-:W-:Y:S01]  /*3300*/  FMUL R60, R61, R90 ;  /* 0x0000005a3d3c7220 */ /* 0x000fe20000400000 */
[----:B------:R-:W-:-:S04]  /*3310*/  IMAD.WIDE.U32 R112, R117, R8, R112 ;  /* 0x0000000875707225 */ /* 0x000fc800078e0070 */
[----:B------:R-:W-:Y:S01]  /*3320*/  FFMA R63, R63, R22, R60 ;  /* 0x000000163f3f7223 */ /* 0x000fe2000000003c */
[C---:B------:R-:W-:Y:S02]  /*3330*/  IMAD R105, R117.reuse, R9, R62 ;  /* 0x0000000975697224 */ /* 0x040fe400078e023e */
[-C--:B------:R-:W-:Y:S02]  /*3340*/  IMAD.WIDE.U32 R60, R117, R8.reuse, R12 ;  /* 0x00000008753c7225 */ /* 0x080fe400078e000c */
[----:B------:R-:W-:Y:S02]  /*3350*/  F2FP.BF16.F32.PACK_AB R63, RZ, R63 ;  /* 0x0000003fff3f723e */ /* 0x000fe400000010ff */
[----:B------:R-:W-:Y:S02]  /*3360*/  IMAD.IADD R61, R105, 0x1, R61 ;  /* 0x00000001693d7824 */ /* 0x000fe400078e023d */
[----:B------:R-:W-:Y:S01]  /*3370*/  PRMT R109, R63, 0x7610, R109 ;  /* 0x000076103f6d7816 */ /* 0x000fe2000000006d */
[----:B------:R-:W-:-:S04]  /*3380*/  IMAD.WIDE.U32 R62, R117, R8, R106 ;  /* 0x00000008753e7225 */ /* 0x000fc800078e006a */
[----:B------:R1:W-:Y:S01]  /*3390*/  @P0 STG.E.U16 desc[UR36][R58.64+0x12], R109 ;  /* 0x0000126d3a000986 */ /* 0x0003e2000c101524 */
[----:B------:R-:W-:Y:S02]  /*33a0*/  IMAD.IADD R9, R63, 0x1, R105 ;  /* 0x000000013f097824 */ /* 0x000fe400078e0269 */
[----:B------:R-:W-:Y:S02]  /*33b0*/  IMAD.IADD R105, R105, 0x1, R113 ;  /* 0x0000000169697824 */ /* 0x000fe400078e0271 */
[----:B-1----:R-:W-:Y:S01]  /*33c0*/  IMAD.WIDE.U32 R108, R23, R102, R60 ;  /* 0x00000066176c7225 */ /* 0x002fe200078e003c */
[----:B------:R-:W-:-:S04]  /*33d0*/  LEA R60, P0, R62, R14, 0x1 ;  /* 0x0000000e3e3c7211 */ /* 0x000fc800078008ff */
[----:B------:R-:W-:Y:S01]  /*33e0*/  LEA.HI.X R61, R62, R15, R9, 0x1, P0 ;  /* 0x0000000f3e3d7211 */ /* 0x000fe200000f0c09 */
[----:B------:R-:W-:Y:S01]  /*33f0*/  IMAD.IADD R9, R115, 0x1, R109 ;  /* 0x0000000173097824 */ /* 0x000fe200078e026d */
[----:B------:R-:W-:-:S04]  /*3400*/  LEA R8, P0, R108, R14, 0x1 ;  /* 0x0000000e6c087211 */ /* 0x000fc800078008ff */
[----:B------:R-:W-:Y:S02]  /*3410*/  LEA.HI.X R9, R108, R15, R9, 0x1, P0 ;  /* 0x0000000f6c097211 */ /* 0x000fe400000f0c09 */
[----:B------:R-:W-:-:S05]  /*3420*/  IADD3 R104, P0, R104, R112, RZ ;  /* 0x0000007068687210 */ /* 0x000fca0007f1e0ff */
[----:B------:R-:W-:Y:S01]  /*3430*/  IMAD.X R106, R105, 0x1, R107, P0 ;  /* 0x00000001696a7824 */ /* 0x000fe200000e066b */
[----:B------:R-:W-:-:S05]  /*3440*/  IADD3 R62, P0, R12, R112, RZ ;  /* 0x000000700c3e7210 */ /* 0x000fca0007f1e0ff */
[----:B------:R-:W-:Y:S01]  /*3450*/  IMAD.X R63, R13, 0x1, R105, P0 ;  /* 0x000000010d3f7824 */ /* 0x000fe200000e0669 */
[----:B------:R-:W-:Y:S01]  /*3460*/  LEA R12, P0, R104, R14, 0x1 ;  /* 0x0000000e680c7211 */ /* 0x000fe200078008ff */
[----:B------:R-:W-:-:S03]  /*3470*/  IMAD.WIDE.U32 R62, R23, R102, R62 ;  /* 0x00000066173e7225 */ /* 0x000fc600078e003e */
[----:B------:R-:W-:Y:S02]  /*3480*/  LEA.HI.X R13, R104, R15, R106, 0x1, P0 ;  /* 0x0000000f680d7211 */ /* 0x000fe400000f0c6a */
[----:B------:R-:W-:Y:S01]  /*3490*/  P2R R102, PR, RZ, 0x4 ;  /* 0x00000004ff667803 */ /* 0x000fe20000000000 */
[----:B------:R-:W-:Y:S01]  /*34a0*/  IMAD.IADD R115, R115, 0x1, R63 ;  /* 0x0000000173737824 */ /* 0x000fe200078e023f */
[----:B------:R-:W-:-:S04]  /*34b0*/  LEA R14, P0, R62, R14, 0x1 ;  /* 0x0000000e3e0e7211 */ /* 0x000fc800078008ff */
[----:B------:R-:W-:Y:S02]  /*34c0*/  LEA.HI.X R15, R62, R15, R115, 0x1, P0 ;  /* 0x0000000f3e0f7211 */ /* 0x000fe400000f0c73 */
[----:B------:R-:W-:-:S13]  /*34d0*/  ISETP.GT.AND P0, PT, R3, RZ, P2 ;  /* 0x000000ff0300720c */ /* 0x000fda0001704270 */
[----:B------:R-:W-:Y:S05]  /*34e0*/  @!P0 BRA `(.L_x_47) ;  /* 0x0000000000048947 */ /* 0x000fea0003800000 */
[----:B------:R1:W5:Y:S02]  /*34f0*/  LDG.E.LTC128B.U16 R119, desc[UR36][R10.64+0x20] ;  /* 0x000020240a777981 */ /* 0x000364000c1e1520 */
.L_x_47:
[----:B------:R-:W-:Y:S05]  /*3500*/  BSYNC B1 ;  /* 0x0000000000017941 */ /* 0x000fea0003800000 */
.L_x_46:
[----:B-----5:R-:W-:Y:S01]  /*3510*/  IMAD.U32 R23, R119, 0x10000, RZ ;  /* 0x0001000077177824 */ /* 0x020fe200078e00ff */
        /* <DEDUP_REMOVED lines=10> */
.L_x_49:
[----:B------:R-:W-:Y:S05]  /*35c0*/  BSYNC B1 ;  /* 0x0000000000017941 */ /* 0x000fea0003800000 */
.L_x_48:
[----:B-----5:R-:W-:Y:S01]  /*35d0*/  IMAD.U32 R23, R119, 0x10000, RZ ;  /* 0x0001000077177824 */ /* 0x020fe200078e00ff */
[----:B------:R-:W-:Y:S03]  /*35e0*/  BSSY B1, `(.L_x_50) ;  /* 0x0000008000017945 */ /* 0x000fe60003800000 */
[----:B------:R-:W-:-:S04]  /*35f0*/  FMUL R62, R23, R90 ;  /* 0x0000005a173e7220 */ /* 0x000fc80000400000 */
[----:B------:R-:W-:-:S05]  /*3600*/  FFMA R62, R65, R22, R62 ;  /* 0x00000016413e7223 */ /* 0x000fca000000003e */
[----:B------:R-:W-:-:S05]  /*3610*/  F2FP.BF16.F32.PACK_AB R62, RZ, R62 ;  /* 0x0000003eff3e723e */ /* 0x000fca00000010ff */
[----:B------:R0:W-:Y:S01]  /*3620*/  @P0 STG.E.U16 desc[UR36][R20.64+0x22], R62 ;  /* 0x0000223e14000986 */ /* 0x0001e2000c101524 */
[----:B------:R-:W-:-:S13]  /*3630*/  ISETP.GT.AND P0, PT, R3, 0x8, P2 ;  /* 0x000000080300780c */ /* 0x000fda0001704270 */
[----:B0-----:R-:W-:Y:S05]  /*3640*/  @!P0 BRA `(.L_x_51) ;  /* 0x0000000000048947 */ /* 0x001fea0003800000 */
[----:B------:R0:W5:Y:S02]  /*3650*/  LDG.E.LTC128B.U16 R119, desc[UR36][R56.64+0x20] ;  /* 0x0000202438777981 */ /* 0x000164000c1e1520 */
.L_x_51:
[----:B------:R-:W-:Y:S05]  /*3660*/  BSYNC B1 ;  /* 0x0000000000017941 */ /* 0x000fea0003800000 */
.L_x_50:
        /* <DEDUP_REMOVED lines=9> */
.L_x_53:
[----:B------:R-:W-:Y:S05]  /*3700*/  BSYNC B1 ;  /* 0x0000000000017941 */ /* 0x000fea0003800000 */
.L_x_52:
        /* <DEDUP_REMOVED lines=11> */
.L_x_55:
[----:B------:R-:W-:Y:S05]  /*37c0*/  BSYNC B1 ;  /* 0x0000000000017941 */ /* 0x000fea0003800000 */
.L_x_54:
[----:B-----5:R-:W-:Y:S01]  /*37d0*/  IMAD.U32 R23, R119, 0x10000, RZ ;  /* 0x0001000077177824 */ /* 0x020fe200078e00ff */
[----:B------:R-:W-:Y:S01]  /*37e0*/  ISETP.GT.AND P1, PT, R4, 0x19, PT ;  /* 0x000000190400780c */ /* 0x000fe20003f24270 */
[----:B------:R-:W-:Y:S02]  /*37f0*/  BSSY B1, `(.L_x_56) ;  /* 0x0000009000017945 */ /* 0x000fe40003800000 */
[----:B------:R-:W-:-:S04]  /*3800*/  FMUL R23, R23, R90 ;  /* 0x0000005a17177220 */ /* 0x000fc80000400000 */
[----:B------:R-:W-:Y:S01]  /*3810*/  FFMA R23, R68, R22, R23 ;  /* 0x0000001644177223 */ /* 0x000fe20000000017 */
[----:B------:R-:W-:-:S04]  /*3820*/  P2R R68, PR, RZ, 0x2 ;  /* 0x00000002ff447803 */ /* 0x000fc80000000000 */
[----:B------:R-:W-:-:S05]  /*3830*/  F2FP.BF16.F32.PACK_AB R23, RZ, R23 ;  /* 0x00000017ff17723e */ /* 0x000fca00000010ff */
[----:B------:R0:W-:Y:S01]  /*3840*/  @P0 STG.E.U16 desc[UR36][R20.64+0x30], R23 ;  /* 0x0000301714000986 */ /* 0x0001e2000c101524 */
[----:B------:R-:W-:-:S13]  /*3850*/  ISETP.GT.AND P0, PT, R3, RZ, P1 ;  /* 0x000000ff0300720c */ /* 0x000fda0000f04270 */
[----:B0-----:R-:W-:Y:S05]  /*3860*/  @!P0 BRA `(.L_x_57) ;  /* 0x0000000000048947 */ /* 0x001fea0003800000 */
[----:B------:R0:W5:Y:S02]  /*3870*/  LDG.E.LTC128B.U16 R119, desc[UR36][R10.64+0x32] ;  /* 0x000032240a777981 */ /* 0x000164000c1e1520 */
.L_x_57:
[----:B------:R-:W-:Y:S05]  /*3880*/  BSYNC B1 ;  /* 0x0000000000017941 */ /* 0x000fea0003800000 */
.L_x_56:
        /* <DEDUP_REMOVED lines=9> */
.L_x_59:
[----:B------:R-:W-:Y:S05]  /*3920*/  BSYNC B1 ;  /* 0x0000000000017941 */ /* 0x000fea0003800000 */
.L_x_58:
        /* <DEDUP_REMOVED lines=9> */
.L_x_61:
[----:B------:R-:W-:Y:S05]  /*39c0*/  BSYNC B1 ;  /* 0x0000000000017941 */ /* 0x000fea0003800000 */
.L_x_60:
        /* <DEDUP_REMOVED lines=11> */
.L_x_63:
[----:B------:R-:W-:Y:S05]  /*3a80*/  BSYNC B1 ;  /* 0x0000000000017941 */ /* 0x000fea0003800000 */
.L_x_62:
        /* <DEDUP_REMOVED lines=11> */
.L_x_65:
[----:B------:R-:W-:Y:S05]  /*3b40*/  BSYNC B1 ;  /* 0x0000000000017941 */ /* 0x000fea0003800000 */
.L_x_64:
        /* <DEDUP_REMOVED lines=9> */
.L_x_67:
[----:B------:R-:W-:Y:S05]  /*3be0*/  BSYNC B1 ;  /* 0x0000000000017941 */ /* 0x000fea0003800000 */
.L_x_66:
        /* <DEDUP_REMOVED lines=9> */
.L_x_69:
[----:B------:R-:W-:Y:S05]  /*3c80*/  BSYNC B1 ;  /* 0x0000000000017941 */ /* 0x000fea0003800000 */
.L_x_68:
        /* <DEDUP_REMOVED lines=11> */
.L_x_71:
[----:B------:R-:W-:Y:S05]  /*3d40*/  BSYNC B1 ;  /* 0x0000000000017941 */ /* 0x000fea0003800000 */
.L_x_70:
[----:B-----5:R-:W-:Y:S01]  /*3d50*/  IMAD.U32 R23, R119, 0x10000, RZ ;  /* 0x0001000077177824 */ /* 0x020fe200078e00ff */
[----:B------:R-:W-:Y:S01]  /*3d60*/  ISETP.GT.AND P4, PT, R4, 0x29, PT ;  /* 0x000000290400780c */ /* 0x000fe20003f84270 */
[----:B------:R-:W-:Y:S02]  /*3d70*/  BSSY B1, `(.L_x_72) ;  /* 0x0000009000017945 */ /* 0x000fe40003800000 */
[----:B------:R-:W-:-:S04]  /*3d80*/  FMUL R23, R23, R90 ;  /* 0x0000005a17177220 */ /* 0x000fc80000400000 */
[----:B------:R-:W-:-:S05]  /*3d90*/  FFMA R23, R76, R22, R23 ;  /* 0x000000164c177223 */ /* 0x000fca0000000017 */
[----:B------:R-:W-:-:S05]  /*3da0*/  F2FP.BF16.F32.PACK_AB R23, RZ, R23 ;  /* 0x00000017ff17723e */ /* 0x000fca00000010ff */
[----:B------:R1:W-:Y:S01]  /*3db0*/  @P0 STG.E.U16 desc[UR36][R20.64+0x50], R23 ;  /* 0x0000501714000986 */ /* 0x0003e2000c101524 */
[----:B------:R-:W-:Y:S02]  /*3dc0*/  ISETP.GT.AND P0, PT, R3, RZ, P4 ;  /* 0x000000ff0300720c */ /* 0x000fe40002704270 */
[----:B-1----:R-:W-:-:S11]  /*3dd0*/  P2R R23, PR, RZ, 0x10 ;  /* 0x00000010ff177803 */ /* 0x002fd60000000000 */
[----:B------:R-:W-:Y:S05]  /*3de0*/  @!P0 BRA `(.L_x_73) ;  /* 0x0000000000048947 */ /* 0x000fea0003800000 */
[----:B------:R1:W5:Y:S02]  /*3df0*/  LDG.E.LTC128B.U16 R119, desc[UR36][R10.64+0x52] ;  /* 0x000052240a777981 */ /* 0x000364000c1e1520 */
.L_x_73:
[----:B------:R-:W-:Y:S05]  /*3e00*/  BSYNC B1 ;  /* 0x0000000000017941 */ /* 0x000fea0003800000 */
.L_x_72:
        /* <DEDUP_REMOVED lines=9> */
.L_x_75:
[----:B------:R-:W-:Y:S05]  /*3ea0*/  BSYNC B1 ;  /* 0x0000000000017941 */ /* 0x000fea0003800000 */
.L_x_74:
        /* <DEDUP_REMOVED lines=9> */
.L_x_77:
[----:B------:R-:W-:Y:S05]  /*3f40*/  BSYNC B1 ;  /* 0x0000000000017941 */ /* 0x000fea0003800000 */
.L_x_76:
[----:B-----5:R-:W-:Y:S01]  /*3f50*/  IMAD.U32 R23, R119, 0x10000, RZ ;  /* 0x0001000077177824 */ /* 0x020fe200078e00ff */
[----:B------:R-:W-:Y:S01]  /*3f60*/  ISETP.GT.AND P6, PT, R4, 0x30, PT ;  /* 0x000000300400780c */ /* 0x000fe20003fc4270 */
[----:B------:R-:W-:Y:S02]  /*3f70*/  BSSY B1, `(.L_x_78) ;  /* 0x0000008000017945 */ /* 0x000fe40003800000 */
[----:B------:R-:W-:-:S04]  /*3f80*/  FMUL R62, R23, R90 ;  /* 0x0000005a173e7220 */ /* 0x000fc80000400000 */
[----:B------:R-:W-:-:S05]  /*3f90*/  FFMA R62, R79, R22, R62 ;  /* 0x000000164f3e7223 */ /* 0x000fca000000003e */
[----:B------:R-:W-:-:S05]  /*3fa0*/  F2FP.BF16.F32.PACK_AB R62, RZ, R62 ;  /* 0x0000003eff3e723e */ /* 0x000fca00000010ff */
[----:B------:R0:W-:Y:S01]  /*3fb0*/  @P0 STG.E.U16 desc[UR36][R58.64+0x52], R62 ;  /* 0x0000523e3a000986 */ /* 0x0001e2000c101524 */
[----:B------:R-:W-:-:S13]  /*3fc0*/  ISETP.GT.AND P0, PT, R3, RZ, P6 ;  /* 0x000000ff0300720c */ /* 0x000fda0003704270 */
[----:B0-----:R-:W-:Y:S05]  /*3fd0*/  @!P0 BRA `(.L_x_79) ;  /* 0x0000000000048947 */ /* 0x001fea0003800000 */
[----:B------:R0:W5:Y:S02]  /*3fe0*/  LDG.E.LTC128B.U16 R119, desc[UR36][R10.64+0x60] ;  /* 0x000060240a777981 */ /* 0x000164000c1e1520 */
.L_x_79:
[----:B------:R-:W-:Y:S05]  /*3ff0*/  BSYNC B1 ;  /* 0x0000000000017941 */ /* 0x000fea0003800000 */
.L_x_78:
        /* <DEDUP_REMOVED lines=10> */
.L_x_81:
[----:B------:R-:W-:Y:S05]  /*40a0*/  BSYNC B1 ;  /* 0x0000000000017941 */ /* 0x000fea0003800000 */
.L_x_80:
        /* <DEDUP_REMOVED lines=9> */
.L_x_83:
[----:B------:R-:W-:Y:S05]  /*4140*/  BSYNC B1 ;  /* 0x0000000000017941 */ /* 0x000fea0003800000 */
.L_x_82:
        /* <DEDUP_REMOVED lines=9> */
.L_x_85:
[----:B------:R-:W-:Y:S05]  /*41e0*/  BSYNC B1 ;  /* 0x0000000000017941 */ /* 0x000fea0003800000 */
.L_x_84:
        /* <DEDUP_REMOVED lines=10> */
.L_x_87:
[----:B------:R-:W-:Y:S05]  /*4290*/  BSYNC B1 ;  /* 0x0000000000017941 */ /* 0x000fea0003800000 */
.L_x_86:
[----:B-----5:R-:W-:Y:S01]  /*42a0*/  IMAD.U32 R23, R119, 0x10000, RZ ;  /* 0x0001000077177824 */ /* 0x020fe200078e00ff */
[----:B------:R-:W-:Y:S03]  /*42b0*/  BSSY B1, `(.L_x_88) ;  /* 0x000000f000017945 */ /* 0x000fe60003800000 */
[----:B------:R-:W-:-:S04]  /*42c0*/  FMUL R23, R23, R90 ;  /* 0x0000005a17177220 */ /* 0x000fc80000400000 */
[----:B------:R-:W-:-:S05]  /*42d0*/  FFMA R23, R84, R22, R23 ;  /* 0x0000001654177223 */ /* 0x000fca0000000017 */
[----:B------:R-:W-:-:S05]  /*42e0*/  F2FP.BF16.F32.PACK_AB R23, RZ, R23 ;  /* 0x00000017ff17723e */ /* 0x000fca00000010ff */
[----:B------:R0:W-:Y:S01]  /*42f0*/  @P0 STG.E.U16 desc[UR36][R20.64+0x70], R23 ;  /* 0x0000701714000986 */ /* 0x0001e2000c101524 */
[----:B------:R-:W-:-:S05]  /*4300*/  IADD3 R64, P0, R103, R110, RZ ;  /* 0x0000006e67407210 */ /* 0x000fca0007f1e0ff */
[----:B------:R-:W-:Y:S01]  /*4310*/  IMAD.X R65, R5, 0x1, R111, P0 ;  /* 0x0000000105417824 */ /* 0x000fe200000e066f */
[----:B------:R-:W-:-:S05]  /*4320*/  IADD3 R66, P0, R103, R110, RZ ;  /* 0x0000006e67427210 */ /* 0x000fca0007f1e0ff */
[----:B------:R-:W-:Y:S01]  /*4330*/  IMAD.X R67, R5, 0x1, R111, P0 ;  /* 0x0000000105437824 */ /* 0x000fe200000e066f */
[----:B------:R-:W-:-:S05]  /*4340*/  IADD3 R62, P0, R103, R20, RZ ;  /* 0x00000014673e7210 */ /* 0x000fca0007f1e0ff */
[----:B------:R-:W-:Y:S01]  /*4350*/  IMAD.X R63, R5, 0x1, R21, P0 ;  /* 0x00000001053f7824 */ /* 0x000fe200000e0615 */
[----:B------:R-:W-:-:S04]  /*4360*/  ISETP.GT.AND P0, PT, R4, 0x39, PT ;  /* 0x000000390400780c */ /* 0x000fc80003f04270 */
[----:B------:R-:W-:-:S13]  /*4370*/  ISETP.GT.AND P3, PT, R3, RZ, P0 ;  /* 0x000000ff0300720c */ /* 0x000fda0000764270 */
[----:B0-----:R-:W-:Y:S05]  /*4380*/  @!P3 BRA `(.L_x_89) ;  /* 0x000000000004b947 */ /* 0x001fea0003800000 */
[----:B------:R0:W5:Y:S02]  /*4390*/  LDG.E.LTC128B.U16 R119, desc[UR36][R10.64+0x72] ;  /* 0x000072240a777981 */ /* 0x000164000c1e1520 */
.L_x_89:
[----:B------:R-:W-:Y:S05]  /*43a0*/  BSYNC B1 ;  /* 0x0000000000017941 */ /* 0x000fea0003800000 */
.L_x_88:
        /* <DEDUP_REMOVED lines=9> */
.L_x_91:
[----:B------:R-:W-:Y:S05]  /*4440*/  BSYNC B1 ;  /* 0x0000000000017941 */ /* 0x000fea0003800000 */
.L_x_90:
        /* <DEDUP_REMOVED lines=9> */
.L_x_93:
[----:B------:R-:W-:Y:S05]  /*44e0*/  BSYNC B1 ;  /* 0x0000000000017941 */ /* 0x000fea0003800000 */
.L_x_92:
[----:B-----5:R-:W-:-:S04]  /*44f0*/  IMAD.U32 R5, R119, 0x10000, RZ ;  /* 0x0001000077057824 */ /* 0x020fc800078e00ff */
[----:B------:R-:W-:-:S04]  /*4500*/  FMUL R4, R5, R90 ;  /* 0x0000005a05047220 */ /* 0x000fc80000400000 */
[----:B------:R-:W-:-:S05]  /*4510*/  FFMA R4, R87, R22, R4 ;  /* 0x0000001657047223 */ /* 0x000fca0000000004 */
[----:B------:R-:W-:-:S05]  /*4520*/  F2FP.BF16.F32.PACK_AB R4, RZ, R4 ;  /* 0x00000004ff04723e */ /* 0x000fca00000010ff */
[----:B------:R0:W-:Y:S01]  /*4530*/  @P3 STG.E.U16 desc[UR36][R58.64+0x72], R4 ;  /* 0x000072043a003986 */ /* 0x0001e2000c101524 */
[----:B------:R-:W-:-:S13]  /*4540*/  ISETP.GT.AND P3, PT, R3, 0x80, P5 ;  /* 0x000000800300780c */ /* 0x000fda0002f64270 */
[----:B------:R-:W2:Y:S01]  /*4550*/  @P3 LDG.E.LTC128B.U16 R119, desc[UR36][R60.64] ;  /* 0x000000243c773981 */ /* 0x000ea2000c1e1520 */
[----:B------:R-:W-:Y:S01]  /*4560*/  BSSY B1, `(.L_x_94) ;  /* 0x000000a000017945 */ /* 0x000fe20003800000 */
[----:B--2---:R-:W-:-:S04]  /*4570*/  IMAD.U32 R5, R119, 0x10000, RZ ;  /* 0x0001000077057824 */ /* 0x004fc800078e00ff */
[----:B------:R-:W-:-:S04]  /*4580*/  FMUL R5, R5, R90 ;  /* 0x0000005a05057220 */ /* 0x000fc80000400000 */
[----:B------:R-:W-:-:S05]  /*4590*/  FFMA R5, R24, R22, R5 ;  /* 0x0000001618057223 */ /* 0x000fca0000000005 */
[----:B------:R-:W-:-:S05]  /*45a0*/  F2FP.BF16.F32.PACK_AB R5, RZ, R5 ;  /* 0x00000005ff05723e */ /* 0x000fca00000010ff */
[----:B------:R0:W-:Y:S01]  /*45b0*/  @P3 STG.E.U16 desc[UR36][R62.64], R5 ;  /* 0x000000053e003986 */ /* 0x0001e2000c101524 */
[----:B------:R-:W-:-:S04]  /*45c0*/  ISETP.NE.AND P3, PT, R120, RZ, PT ;  /* 0x000000ff7800720c */ /* 0x000fc80003f65270 */
[----:B------:R-:W-:-:S13]  /*45d0*/  ISETP.GT.AND P3, PT, R3, 0x80, P3 ;  /* 0x000000800300780c */ /* 0x000fda0001f64270 */
[----:B0-----:R-:W-:Y:S05]  /*45e0*/  @!P3 BRA `(.L_x_95) ;  /* 0x000000000004b947 */ /* 0x001fea0003800000 */
[----:B------:R0:W5:Y:S02]  /*45f0*/  LDG.E.LTC128B.U16 R119, desc[UR36][R8.64+0x2] ;  /* 0x0000022408777981 */ /* 0x000164000c1e1520 */
.L_x_95:
[----:B------:R-:W-:Y:S05]  /*4600*/  BSYNC B1 ;  /* 0x0000000000017941 */ /* 0x000fea0003800000 */
.L_x_94:
[----:B-----5:R-:W-:Y:S01]  /*4610*/  IMAD.U32 R5, R119, 0x10000, RZ ;  /* 0x0001000077057824 */ /* 0x020fe200078e00ff */
[----:B------:R-:W-:Y:S01]  /*4620*/  ISETP.GT.AND P5, PT, R3, 0x88, P5 ;  /* 0x000000880300780c */ /* 0x000fe20002fa4270 */
[----:B------:R-:W-:Y:S02]  /*4630*/  BSSY B1, `(.L_x_96) ;  /* 0x000000a000017945 */ /* 0x000fe40003800000 */
[----:B------:R-:W-:Y:S01]  /*4640*/  FMUL R4, R5, R90 ;  /* 0x0000005a05047220 */ /* 0x000fe20000400000 */
[----:B------:R-:W-:-:S03]  /*4650*/  @P3 IMAD.MOV.U32 R5, RZ, RZ, R63 ;  /* 0x000000ffff053224 */ /* 0x000fc600078e003f */
[----:B------:R-:W-:-:S05]  /*4660*/  FFMA R4, R25, R22, R4 ;  /* 0x0000001619047223 */ /* 0x000fca0000000004 */
[----:B------:R-:W-:-:S04]  /*4670*/  F2FP.BF16.F32.PACK_AB R4, RZ, R4 ;  /* 0x00000004ff04723e */ /* 0x000fc800000010ff */
[----:B-1-3--:R-:W-:Y:S01]  /*4680*/  PRMT R10, R4, 0x7610, R10 ;  /* 0x00007610040a7816 */ /* 0x00afe2000000000a */
[----:B------:R-:W-:-:S05]  /*4690*/  @P3 IMAD.MOV.U32 R4, RZ, RZ, R62 ;  /* 0x000000ffff043224 */ /* 0x000fca00078e003e */
[----:B------:R1:W-:Y:S01]  /*46a0*/  @P3 STG.E.U16 desc[UR36][R4.64+0x2], R10 ;  /* 0x0000020a04003986 */ /* 0x0003e2000c101524 */
[----:B------:R-:W-:Y:S05]  /*46b0*/  @!P5 BRA `(.L_x_97) ;  /* 0x000000000004d947 */ /* 0x000fea0003800000 */
[----:B------:R2:W5:Y:S02]  /*46c0*/  LDG.E.LTC128B.U16 R119, desc[UR36][R12.64] ;  /* 0x000000240c777981 */ /* 0x000564000c1e1520 */
.L_x_97:
[----:B------:R-:W-:Y:S05]  /*46d0*/  BSYNC B1 ;  /* 0x0000000000017941 */ /* 0x000fea0003800000 */
.L_x_96:
[----:B-1---5:R-:W-:Y:S01]  /*46e0*/  IMAD.U32 R5, R119, 0x10000, RZ ;  /* 0x0001000077057824 */ /* 0x022fe200078e00ff */
[----:B------:R-:W-:Y:S01]  /*46f0*/  ISETP.NE.AND P3, PT, R120, RZ, PT ;  /* 0x000000ff7800720c */ /* 0x000fe20003f65270 */
[----:B------:R-:W-:Y:S02]  /*4700*/  BSSY B1, `(.L_x_98) ;  /* 0x0000008000017945 */ /* 0x000fe40003800000 */
[----:B------:R-:W-:Y:S01]  /*4710*/  FMUL R5, R5, R90 ;  /* 0x0000005a05057220 */ /* 0x000fe20000400000 */
[----:B------:R-:W-:-:S03]  /*4720*/  ISETP.GT.AND P3, PT, R3, 0x88, P3 ;  /* 0x000000880300780c */ /* 0x000fc60001f64270 */
[----:B------:R-:W-:-:S05]  /*4730*/  FFMA R5, R26, R22, R5 ;  /* 0x000000161a057223 */ /* 0x000fca0000000005 */
[----:B------:R-:W-:-:S05]  /*4740*/  F2FP.BF16.F32.PACK_AB R5, RZ, R5 ;  /* 0x00000005ff05723e */ /* 0x000fca00000010ff */
[----:B------:R1:W-:Y:S01]  /*4750*/  @P5 STG.E.U16 desc[UR36][R64.64], R5 ;  /* 0x0000000540005986 */ /* 0x0003e2000c101524 */
[----:B------:R-:W-:Y:S05]  /*4760*/  @!P3 BRA `(.L_x_99) ;  /* 0x000000000004b947 */ /* 0x000fea0003800000 */
[----:B------:R3:W5:Y:S02]  /*4770*/  LDG.E.LTC128B.U16 R119, desc[UR36][R14.64+0x2] ;  /* 0x000002240e777981 */ /* 0x000764000c1e1520 */
.L_x_99:
[----:B------:R-:W-:Y:S05]  /*4780*/  BSYNC B1 ;  /* 0x0000000000017941 */ /* 0x000fea0003800000 */
.L_x_98:
[----:B-1---5:R-:W-:Y:S01]  /*4790*/  IMAD.U32 R5, R119, 0x10000, RZ ;  /* 0x0001000077057824 */ /* 0x022fe200078e00ff */
[----:B------:R-:W-:Y:S01]  /*47a0*/  ISETP.NE.AND P5, PT, R116, RZ, PT ;  /* 0x000000ff7400720c */ /* 0x000fe20003fa5270 */
[----:B------:R-:W-:Y:S02]  /*47b0*/  BSSY B1, `(.L_x_100) ;  /* 0x0000008000017945 */ /* 0x000fe40003800000 */
[----:B------:R-:W-:-:S04]  /*47c0*/  FMUL R4, R5, R90 ;  /* 0x0000005a05047220 */ /* 0x000fc80000400000 */
[----:B------:R-:W-:-:S05]  /*47d0*/  FFMA R4, R27, R22, R4 ;  /* 0x000000161b047223 */ /* 0x000fca0000000004 */
[----:B------:R-:W-:-:S05]  /*47e0*/  F2FP.BF16.F32.PACK_AB R4, RZ, R4 ;  /* 0x00000004ff04723e */ /* 0x000fca00000010ff */
[----:B------:R1:W-:Y:S01]  /*47f0*/  @P3 STG.E.U16 desc[UR36][R66.64+0x2], R4 ;  /* 0x0000020442003986 */ /* 0x0003e2000c101524 */
[----:B------:R-:W-:-:S13]  /*4800*/  ISETP.GT.AND P3, PT, R3, 0x80, P5 ;  /* 0x000000800300780c */ /* 0x000fda0002f64270 */
[----:B-1----:R-:W-:Y:S05]  /*4810*/  @!P3 BRA `(.L_x_101) ;  /* 0x000000000004b947 */ /* 0x002fea0003800000 */
[----:B------:R1:W5:Y:S02]  /*4820*/  LDG.E.LTC128B.U16 R119, desc[UR36][R8.64+0x10] ;  /* 0x0000102408777981 */ /* 0x000364000c1e1520 */
.L_x_101:
[----:B------:R-:W-:Y:S05]  /*4830*/  BSYNC B1 ;  /* 0x0000000000017941 */ /* 0x000fea0003800000 */
.L_x_100:
[----:B-----5:R-:W-:Y:S01]  /*4840*/  IMAD.U32 R5, R119, 0x10000, RZ ;  /* 0x0001000077057824 */ /* 0x020fe200078e00ff */
[----:B------:R-:W-:Y:S01]  /*4850*/  ISETP.NE.AND P5, PT, R121, RZ, PT ;  /* 0x000000ff7900720c */ /* 0x000fe20003fa5270 */
[----:B------:R-:W-:Y:S01]  /*4860*/  @P3 IMAD.MOV.U32 R4, RZ, RZ, R62 ;  /* 0x000000ffff043224 */ /* 0x000fe200078e003e */
[----:B------:R-:W-:Y:S01]  /*4870*/  BSSY B1, `(.L_x_102) ;  /* 0x000000a000017945 */ /* 0x000fe20003800000 */
[----:B------:R-:W-:-:S04]  /*4880*/  FMUL R5, R5, R90 ;  /* 0x0000005a05057220 */ /* 0x000fc80000400000 */
[----:B------:R-:W-:-:S05]  /*4890*/  FFMA R5, R28, R22, R5 ;  /* 0x000000161c057223 */ /* 0x000fca0000000005 */
[----:B------:R-:W-:-:S04]  /*48a0*/  F2FP.BF16.F32.PACK_AB R5, RZ, R5 ;  /* 0x00000005ff05723e */ /* 0x000fc800000010ff */
[----:B------:R-:W-:Y:S01]  /*48b0*/  PRMT R10, R5, 0x7610, R10 ;  /* 0x00007610050a7816 */ /* 0x000fe2000000000a */
[----:B------:R-:W-:-:S05]  /*48c0*/  @P3 IMAD.MOV.U32 R5, RZ, RZ, R63 ;  /* 0x000000ffff053224 */ /* 0x000fca00078e003f */
[----:B------:R0:W-:Y:S01]  /*48d0*/  @P3 STG.E.U16 desc[UR36][R4.64+0x10], R10 ;  /* 0x0000100a04003986 */ /* 0x0001e2000c101524 */
[----:B------:R-:W-:-:S13]  /*48e0*/  ISETP.GT.AND P3, PT, R3, 0x80, P5 ;  /* 0x000000800300780c */ /* 0x000fda0002f64270 */
[----:B0-----:R-:W-:Y:S05]  /*48f0*/  @!P3 BRA `(.L_x_103) ;  /* 0x000000000004b947 */ /* 0x001fea0003800000 */
[----:B------:R0:W5:Y:S02]  /*4900*/  LDG.E.LTC128B.U16 R119, desc[UR36][R8.64+0x12] ;  /* 0x0000122408777981 */ /* 0x000164000c1e1520 */
.L_x_103:
[----:B------:R-:W-:Y:S05]  /*4910*/  BSYNC B1 ;  /* 0x0000000000017941 */ /* 0x000fea0003800000 */
.L_x_102:
[----:B-----5:R-:W-:Y:S01]  /*4920*/  IMAD.U32 R5, R119, 0x10000, RZ ;  /* 0x0001000077057824 */ /* 0x020fe200078e00ff */
[----:B------:R-:W-:Y:S03]  /*4930*/  BSSY B1, `(.L_x_104) ;  /* 0x000000c000017945 */ /* 0x000fe60003800000 */
[----:B------:R-:W-:Y:S01]  /*4940*/  FMUL R4, R5, R90 ;  /* 0x0000005a05047220 */ /* 0x000fe20000400000 */
[----:B------:R-:W-:-:S03]  /*4950*/  @P3 IMAD.MOV.U32 R5, RZ, RZ, R63 ;  /* 0x000000ffff053224 */ /* 0x000fc600078e003f */
[----:B------:R-:W-:-:S05]  /*4960*/  FFMA R4, R29, R22, R4 ;  /* 0x000000161d047223 */ /* 0x000fca0000000004 */
[----:B------:R-:W-:-:S04]  /*4970*/  F2FP.BF16.F32.PACK_AB R4, RZ, R4 ;  /* 0x00000004ff04723e */ /* 0x000fc800000010ff */
[----:B------:R-:W-:Y:S01]  /*4980*/  PRMT R10, R4, 0x7610, R10 ;  /* 0x00007610040a7816 */ /* 0x000fe2000000000a */
[----:B------:R-:W-:-:S05]  /*4990*/  @P3 IMAD.MOV.U32 R4, RZ, RZ, R62 ;  /* 0x000000ffff043224 */ /* 0x000fca00078e003e */
[----:B------:R0:W-:Y:S01]  /*49a0*/  @P3 STG.E.U16 desc[UR36][R4.64+0x12], R10 ;  /* 0x0000120a04003986 */ /* 0x0001e2000c101524 */
[----:B------:R-:W-:-:S04]  /*49b0*/  ISETP.NE.AND P3, PT, R116, RZ, PT ;  /* 0x000000ff7400720c */ /* 0x000fc80003f65270 */
[----:B------:R-:W-:-:S13]  /*49c0*/  ISETP.GT.AND P3, PT, R3, 0x88, P3 ;  /* 0x000000880300780c */ /* 0x000fda0001f64270 */
[----:B0-----:R-:W-:Y:S05]  /*49d0*/  @!P3 BRA `(.L_x_105) ;  /* 0x000000000004b947 */ /* 0x001fea0003800000 */
[----:B------:R0:W5:Y:S02]  /*49e0*/  LDG.E.LTC128B.U16 R119, desc[UR36][R14.64+0x10] ;  /* 0x000010240e777981 */ /* 0x000164000c1e1520 */
.L_x_105:
[----:B------:R-:W-:Y:S05]  /*49f0*/  BSYNC B1 ;  /* 0x0000000000017941 */ /* 0x000fea0003800000 */
.L_x_104:
        /* <DEDUP_REMOVED lines=9> */
.L_x_107:
[----:B------:R-:W-:Y:S05]  /*4a90*/  BSYNC B1 ;  /* 0x0000000000017941 */ /* 0x000fea0003800000 */
.L_x_106:
[----:B-----5:R-:W-:Y:S01]  /*4aa0*/  IMAD.U32 R5, R119, 0x10000, RZ ;  /* 0x0001000077057824 */ /* 0x020fe200078e00ff */
[----:B------:R-:W-:Y:S01]  /*4ab0*/  ISETP.NE.AND P5, PT, R102, RZ, PT ;  /* 0x000000ff6600720c */ /* 0x000fe20003fa5270 */
[----:B------:R-:W-:Y:S02]  /*4ac0*/  BSSY B1, `(.L_x_108) ;  /* 0x000000b000017945 */ /* 0x000fe40003800000 */
[----:B------:R-:W-:Y:S01]  /*4ad0*/  FMUL R4, R5, R90 ;  /* 0x0000005a05047220 */ /* 0x000fe20000400000 */
[----:B------:R-:W-:-:S03]  /*4ae0*/  @P3 IMAD.MOV.U32 R5, RZ, RZ, R7 ;  /* 0x000000ffff053224 */ /* 0x000fc600078e0007 */
        /* <DEDUP_REMOVED lines=8> */
.L_x_109:
[----:B------:R-:W-:Y:S05]  /*4b70*/  BSYNC B1 ;  /* 0x0000000000017941 */ /* 0x000fea0003800000 */
.L_x_108:
        /* <DEDUP_REMOVED lines=13> */
.L_x_111:
[----:B------:R-:W-:Y:S05]  /*4c50*/  BSYNC B1 ;  /* 0x0000000000017941 */ /* 0x000fea0003800000 */
.L_x_110:
        /* <DEDUP_REMOVED lines=13> */
.L_x_113:
[----:B------:R-:W-:Y:S05]  /*4d30*/  BSYNC B1 ;  /* 0x0000000000017941 */ /* 0x000fea0003800000 */
.L_x_112:
[----:B-----5:R-:W-:Y:S01]  /*4d40*/  IMAD.U32 R5, R119, 0x10000, RZ ;  /* 0x0001000077057824 */ /* 0x020fe200078e00ff */
[----:B------:R-:W-:Y:S01]  /*4d50*/  BSSY B1, `(.L_x_114) ;  /* 0x000000b000017945 */ /* 0x000fe20003800000 */
[----:B------:R-:W-:Y:S02]  /*4d60*/  @P3 IMAD.MOV.U32 R4, RZ, RZ, R6 ;  /* 0x000000ffff043224 */ /* 0x000fe400078e0006 */
        /* <DEDUP_REMOVED lines=9> */
.L_x_115:
[----:B------:R-:W-:Y:S05]  /*4e00*/  BSYNC B1 ;  /* 0x0000000000017941 */ /* 0x000fea0003800000 */
.L_x_114:
        /* <DEDUP_REMOVED lines=13> */
.L_x_117:
[----:B------:R-:W-:Y:S05]  /*4ee0*/  BSYNC B1 ;  /* 0x0000000000017941 */ /* 0x000fea0003800000 */
.L_x_116:
        /* <DEDUP_REMOVED lines=13> */
.L_x_119:
[----:B------:R-:W-:Y:S05]  /*4fc0*/  BSYNC B1 ;  /* 0x0000000000017941 */ /* 0x000fea0003800000 */
.L_x_118:
        /* <DEDUP_REMOVED lines=13> */
.L_x_121:
[----:B------:R-:W-:Y:S05]  /*50a0*/  BSYNC B1 ;  /* 0x0000000000017941 */ /* 0x000fea0003800000 */
.L_x_120:
        /* <DEDUP_REMOVED lines=12> */
.L_x_123:
[----:B------:R-:W-:Y:S05]  /*5170*/  BSYNC B1 ;  /* 0x0000000000017941 */ /* 0x000fea0003800000 */
.L_x_122:
        /* <DEDUP_REMOVED lines=13> */
.L_x_125:
[----:B------:R-:W-:Y:S05]  /*5250*/  BSYNC B1 ;  /* 0x0000000000017941 */ /* 0x000fea0003800000 */
.L_x_124:
        /* <DEDUP_REMOVED lines=13> */
.L_x_127:
[----:B------:R-:W-:Y:S05]  /*5330*/  BSYNC B1 ;  /* 0x0000000000017941 */ /* 0x000fea0003800000 */
.L_x_126:
        /* <DEDUP_REMOVED lines=13> */
.L_x_129:
[----:B------:R-:W-:Y:S05]  /*5410*/  BSYNC B1 ;  /* 0x0000000000017941 */ /* 0x000fea0003800000 */
.L_x_128:
        /* <DEDUP_REMOVED lines=12> */
.L_x_131:
[----:B------:R-:W-:Y:S05]  /*54e0*/  BSYNC B1 ;  /* 0x0000000000017941 */ /* 0x000fea0003800000 */
.L_x_130:
        /* <DEDUP_REMOVED lines=13> */
.L_x_133:
[----:B------:R-:W-:Y:S05]  /*55c0*/  BSYNC B1 ;  /* 0x0000000000017941 */ /* 0x000fea0003800000 */
.L_x_132:
        /* <DEDUP_REMOVED lines=12> */
.L_x_135:
[----:B------:R-:W-:Y:S05]  /*5690*/  BSYNC B1 ;  /* 0x0000000000017941 */ /* 0x000fea0003800000 */
.L_x_134:
        /* <DEDUP_REMOVED lines=12> */
.L_x_137:
[----:B------:R-:W-:Y:S05]  /*5760*/  BSYNC B1 ;  /* 0x0000000000017941 */ /* 0x000fea0003800000 */
.L_x_136:
        /* <DEDUP_REMOVED lines=12> */
.L_x_139:
[----:B------:R-:W-:Y:S05]  /*5830*/  BSYNC B1 ;  /* 0x0000000000017941 */ /* 0x000fea0003800000 */
.L_x_138:
        /* <DEDUP_REMOVED lines=12> */
.L_x_141:
[----:B------:R-:W-:Y:S05]  /*5900*/  BSYNC B1 ;  /* 0x0000000000017941 */ /* 0x000fea0003800000 */
.L_x_140:
        /* <DEDUP_REMOVED lines=12> */
.L_x_143:
[----:B------:R-:W-:Y:S05]  /*59d0*/  BSYNC B1 ;  /* 0x0000000000017941 */ /* 0x000fea0003800000 */
.L_x_142:
[----:B-----5:R-:W-:Y:S01]  /*59e0*/  IMAD.U32 R5, R119, 0x10000, RZ ;  /* 0x0001000077057824 */ /* 0x020fe200078e00ff */
[----:B------:R-:W-:Y:S01]  /*59f0*/  ISETP.GT.AND P6, PT, R3, 0x88, P6 ;  /* 0x000000880300780c */ /* 0x000fe200037c4270 */
        /* <DEDUP_REMOVED lines=8> */
[----:B------:R-:W-:Y:S05]  /*5a80*/  @!P6 BRA `(.L_x_145) ;  /* 0x000000000004e947 */ /* 0x000fea0003800000 */
[----:B------:R0:W5:Y:S02]  /*5a90*/  LDG.E.LTC128B.U16 R119, desc[UR36][R14.64+0x60] ;  /* 0x000060240e777981 */ /* 0x000164000c1e1520 */
.L_x_145:
[----:B------:R-:W-:Y:S05]  /*5aa0*/  BSYNC B1 ;  /* 0x0000000000017941 */ /* 0x000fea0003800000 */
.L_x_144:
[----:B0----5:R-:W-:Y:S01]  /*5ab0*/  IMAD.U32 R5, R119, 0x10000, RZ ;  /* 0x0001000077057824 */ /* 0x021fe200078e00ff */
[----:B------:R-:W-:Y:S01]  /*5ac0*/  ISETP.GT.AND P2, PT, R3, 0x88, P2 ;  /* 0x000000880300780c */ /* 0x000fe20001744270 */
        /* <DEDUP_REMOVED lines=8> */
[----:B------:R-:W-:Y:S05]  /*5b50*/  @!P2 BRA `(.L_x_147) ;  /* 0x000000000004a947 */ /* 0x000fea0003800000 */
[----:B------:R0:W5:Y:S02]  /*5b60*/  LDG.E.LTC128B.U16 R119, desc[UR36][R14.64+0x62] ;  /* 0x000062240e777981 */ /* 0x000164000c1e1520 */
.L_x_147:
[----:B------:R-:W-:Y:S05]  /*5b70*/  BSYNC B1 ;  /* 0x0000000000017941 */ /* 0x000fea0003800000 */
.L_x_146:
[----:B0----5:R-:W-:Y:S01]  /*5b80*/  IMAD.U32 R5, R119, 0x10000, RZ ;  /* 0x0001000077057824 */ /* 0x021fe200078e00ff */
        /* <DEDUP_REMOVED lines=11> */
.L_x_149:
[----:B------:R-:W-:Y:S05]  /*5c40*/  BSYNC B1 ;  /* 0x0000000000017941 */ /* 0x000fea0003800000 */
.L_x_148:
        /* <DEDUP_REMOVED lines=12> */
.L_x_151:
[----:B------:R-:W-:Y:S05]  /*5d10*/  BSYNC B1 ;  /* 0x0000000000017941 */ /* 0x000fea0003800000 */
.L_x_150:
[----:B0----5:R-:W-:Y:S01]  /*5d20*/  IMAD.U32 R5, R119, 0x10000, RZ ;  /* 0x0001000077057824 */ /* 0x021fe200078e00ff */
[----:B------:R-:W-:Y:S01]  /*5d30*/  ISETP.GT.AND P1, PT, R3, 0x88, P1 ;  /* 0x000000880300780c */ /* 0x000fe20000f24270 */
[----:B------:R-:W-:Y:S02]  /*5d40*/  BSSY B1, `(.L_x_152) ;  /* 0x0000007000017945 */ /* 0x000fe40003800000 */
[----:B------:R-:W-:-:S04]  /*5d50*/  FMUL R4, R5, R90 ;  /* 0x0000005a05047220 */ /* 0x000fc80000400000 */
[----:B------:R-:W-:-:S05]  /*5d60*/  FFMA R4, R53, R22, R4 ;  /* 0x0000001635047223 */ /* 0x000fca0000000004 */
[----:B------:R-:W-:-:S05]  /*5d70*/  F2FP.BF16.F32.PACK_AB R4, RZ, R4 ;  /* 0x00000004ff04723e */ /* 0x000fca00000010ff */
[----:B------:R0:W-:Y:S01]  /*5d80*/  @P2 STG.E.U16 desc[UR36][R62.64+0x72], R4 ;  /* 0x000072043e002986 */ /* 0x0001e2000c101524 */
[----:B------:R-:W-:Y:S05]  /*5d90*/  @!P1 BRA `(.L_x_153) ;  /* 0x0000000000049947 */ /* 0x000fea0003800000 */
[----:B------:R0:W5:Y:S02]  /*5da0*/  LDG.E.LTC128B.U16 R119, desc[UR36][R14.64+0x70] ;  /* 0x000070240e777981 */ /* 0x000164000c1e1520 */
.L_x_153:
[----:B------:R-:W-:Y:S05]  /*5db0*/  BSYNC B1 ;  /* 0x0000000000017941 */ /* 0x000fea0003800000 */
.L_x_152:
[----:B-----5:R-:W-:Y:S01]  /*5dc0*/  IMAD.U32 R5, R119, 0x10000, RZ ;  /* 0x0001000077057824 */ /* 0x020fe200078e00ff */
[----:B------:R-:W-:Y:S01]  /*5dd0*/  ISETP.GT.AND P0, PT, R3, 0x88, P0 ;  /* 0x000000880300780c */ /* 0x000fe20000704270 */
[----:B0-----:R-:W-:Y:S01]  /*5de0*/  @P1 IMAD.MOV.U32 R4, RZ, RZ, R6 ;  /* 0x000000ffff041224 */ /* 0x001fe200078e0006 */
[----:B------:R-:W-:Y:S01]  /*5df0*/  BSSY B1, `(.L_x_154) ;  /* 0x0000009000017945 */ /* 0x000fe20003800000 */
[----:B------:R-:W-:-:S04]  /*5e00*/  FMUL R5, R5, R90 ;  /* 0x0000005a05057220 */ /* 0x000fc80000400000 */
[----:B------:R-:W-:-:S05]  /*5e10*/  FFMA R5, R54, R22, R5 ;  /* 0x0000001636057223 */ /* 0x000fca0000000005 */
[----:B------:R-:W-:-:S04]  /*5e20*/  F2FP.BF16.F32.PACK_AB R5, RZ, R5 ;  /* 0x00000005ff05723e */ /* 0x000fc800000010ff */
[----:B-1----:R-:W-:Y:S01]  /*5e30*/  PRMT R8, R5, 0x7610, R8 ;  /* 0x0000761005087816 */ /* 0x002fe20000000008 */
[----:B------:R-:W-:-:S05]  /*5e40*/  @P1 IMAD.MOV.U32 R5, RZ, RZ, R7 ;  /* 0x000000ffff051224 */ /* 0x000fca00078e0007 */
[----:B------:R0:W-:Y:S01]  /*5e50*/  @P1 STG.E.U16 desc[UR36][R4.64+0x70], R8 ;  /* 0x0000700804001986 */ /* 0x0001e2000c101524 */
[----:B------:R-:W-:Y:S05]  /*5e60*/  @!P0 BRA `(.L_x_155) ;  /* 0x0000000000048947 */ /* 0x000fea0003800000 */
[----:B------:R1:W5:Y:S02]  /*5e70*/  LDG.E.LTC128B.U16 R119, desc[UR36][R14.64+0x72] ;  /* 0x000072240e777981 */ /* 0x000364000c1e1520 */
.L_x_155:
[----:B------:R-:W-:Y:S05]  /*5e80*/  BSYNC B1 ;  /* 0x0000000000017941 */ /* 0x000fea0003800000 */
.L_x_154:
[----:B------:R-:W-:Y:S05]  /*5e90*/  @!P0 BRA `(.L_x_156) ;  /* 0x0000001400688947 */ /* 0x000fea0003800000 */
[----:B-----5:R-:W-:-:S04]  /*5ea0*/  IMAD.U32 R119, R119, 0x10000, RZ ;  /* 0x0001000077777824 */ /* 0x020fc800078e00ff */
[----:B0-----:R-:W-:-:S04]  /*5eb0*/  FMUL R4, R119, R90 ;  /* 0x0000005a77047220 */ /* 0x001fc80000400000 */
[----:B------:R-:W-:-:S05]  /*5ec0*/  FFMA R4, R55, R22, R4 ;  /* 0x0000001637047223 */ /* 0x000fca0000000004 */
[----:B------:R-:W-:-:S05]  /*5ed0*/  F2FP.BF16.F32.PACK_AB R4, RZ, R4 ;  /* 0x00000004ff04723e */ /* 0x000fca00000010ff */
[----:B------:R0:W-:Y:S01]  /*5ee0*/  STG.E.U16 desc[UR36][R6.64+0x72], R4 ;  /* 0x0000720406007986 */ /* 0x0001e2000c101524 */
[----:B------:R-:W-:Y:S05]  /*5ef0*/  BRA `(.L_x_156) ;  /* 0x0000001400507947 */ /* 0x000fea0003800000 */
.L_x_33:
[----:B------:R-:W-:Y:S01]  /*5f00*/  ULDC.64 UR4, c[0x0][0x5c0] ;  /* 0x0001700000047ab9 */ /* 0x000fe20000000a00 */
[----:B------:R-:W-:Y:S01]  /*5f10*/  ISETP.GT.AND P4, PT, R4, 0x1, PT ;  /* 0x000000010400780c */ /* 0x000fe20003f84270 */
[-C--:B------:R-:W-:Y:S01]  /*5f20*/  FMUL R56, R56, R22.reuse ;  /* 0x0000001638387220 */ /* 0x080fe20000400000 */
[----:B------:R-:W-:Y:S01]  /*5f30*/  LEA R10, P1, R110, UR4, 0x1 ;  /* 0x000000046e0a7c11 */ /* 0x000fe2000f8208ff */
[-C--:B------:R-:W-:Y:S01]  /*5f40*/  FMUL R57, R57, R22.reuse ;  /* 0x0000001639397220 */ /* 0x080fe20000400000 */
[C---:B------:R-:W-:Y:S01]  /*5f50*/  IMAD.SHL.U32 R7, R95.reuse, 0x2, RZ ;  /* 0x000000025f077824 */ /* 0x040fe200078e00ff */
[----:B------:R-:W-:Y:S01]  /*5f60*/  SHF.L.U64.HI R5, R95, 0x1, R94 ;  /* 0x000000015f057819 */ /* 0x000fe2000001025e */
[----:B------:R-:W-:Y:S01]  /*5f70*/  IMAD.SHL.U32 R23, R96, 0x2, RZ ;  /* 0x0000000260177824 */ /* 0x000fe200078e00ff */
[----:B------:R-:W-:Y:S01]  /*5f80*/  LEA.HI.X R11, R110, UR5, R113, 0x1, P1 ;  /* 0x000000056e0b7c11 */ /* 0x000fe200088f0c71 */
[-C--:B------:R-:W-:Y:S01]  /*5f90*/  FMUL R58, R58, R22.reuse ;  /* 0x000000163a3a7220 */ /* 0x080fe20000400000 */
[----:B------:R-:W-:Y:S01]  /*5fa0*/  ISETP.GT.AND P1, PT, R3, RZ, P4 ;  /* 0x000000ff0300720c */ /* 0x000fe20002724270 */
[----:B------:R-:W-:Y:S01]  /*5fb0*/  FMUL R59, R59, R22 ;  /* 0x000000163b3b7220 */ /* 0x000fe20000400000 */
[----:B------:R-:W-:Y:S01]  /*5fc0*/  F2FP.BF16.F32.PACK_AB R56, RZ, R56 ;  /* 0x00000038ff38723e */ /* 0x000fe200000010ff */
[-C--:B------:R-:W-:Y:S01]  /*5fd0*/  FMUL R60, R60, R22.reuse ;  /* 0x000000163c3c7220 */ /* 0x080fe20000400000 */
[----:B------:R-:W-:Y:S01]  /*5fe0*/  F2FP.BF16.F32.PACK_AB R57, RZ, R57 ;  /* 0x00000039ff39723e */ /* 0x000fe200000010ff */
[----:B------:R-:W-:Y:S01]  /*5ff0*/  FMUL R61, R61, R22 ;  /* 0x000000163d3d7220 */ /* 0x000fe20000400000 */
[----:B------:R-:W-:Y:S01]  /*6000*/  SHF.L.U64.HI R13, R96, 0x1, R93 ;  /* 0x00000001600d7819 */ /* 0x000fe2000001025d */
[----:B------:R-:W-:Y:S01]  /*6010*/  @P0 STG.E.U16 desc[UR36][R10.64], R56 ;  /* 0x000000380a000986 */ /* 0x000fe2000c101524 */
[----:B------:R-:W-:Y:S01]  /*6020*/  IADD3 R8, P0, R7, R10, RZ ;  /* 0x0000000a07087210 */ /* 0x000fe20007f1e0ff */
[-C--:B------:R-:W-:Y:S01]  /*6030*/  FMUL R62, R62, R22.reuse ;  /* 0x000000163e3e7220 */ /* 0x080fe20000400000 */
[----:B------:R-:W-:Y:S01]  /*6040*/  ISETP.GT.AND P2, PT, R3, 0x8, P5 ;  /* 0x000000080300780c */ /* 0x000fe20002f44270 */
[----:B------:R-:W-:Y:S01]  /*6050*/  FMUL R63, R63, R22 ;  /* 0x000000163f3f7220 */ /* 0x000fe20000400000 */
[----:B------:R-:W-:Y:S01]  /*6060*/  ISETP.GT.AND P3, PT, R4, 0x8, PT ;  /* 0x000000080400780c */ /* 0x000fe20003f64270 */
[----:B------:R-:W-:Y:S01]  /*6070*/  IMAD.X R9, R5, 0x1, R11, P0 ;  /* 0x0000000105097824 */ /* 0x000fe200000e060b */
[----:B------:R-:W-:Y:S01]  /*6080*/  @P1 STG.E.U16 desc[UR36][R10.64+0x2], R57 ;  /* 0x000002390a001986 */ /* 0x000fe2000c101524 */
[----:B------:R-:W-:Y:S01]  /*6090*/  IADD3 R6, P0, P1, R23, R10, R7 ;  /* 0x0000000a17067210 */ /* 0x000fe2000791e007 */
[----:B------:R-:W-:Y:S01]  /*60a0*/  FMUL R64, R64, R22 ;  /* 0x0000001640407220 */ /* 0x000fe20000400000 */
[----:B------:R-:W-:Y:S01]  /*60b0*/  F2FP.BF16.F32.PACK_AB R58, RZ, R58 ;  /* 0x0000003aff3a723e */ /* 0x000fe200000010ff */
[-C--:B------:R-:W-:Y:S01]  /*60c0*/  FMUL R65, R65, R22.reuse ;  /* 0x0000001641417220 */ /* 0x080fe20000400000 */
[----:B------:R-:W-:Y:S01]  /*60d0*/  IADD3.X R7, R13, R11, R5, P0, P1 ;  /* 0x0000000b0d077210 */ /* 0x000fe200007e2405 */
[-C--:B------:R-:W-:Y:S01]  /*60e0*/  FMUL R66, R66, R22.reuse ;  /* 0x0000001642427220 */ /* 0x080fe20000400000 */
[----:B------:R-:W-:Y:S01]  /*60f0*/  ISETP.GT.AND P1, PT, R3, 0x8, P4 ;  /* 0x000000080300780c */ /* 0x000fe20002724270 */
[-C--:B------:R-:W-:Y:S01]  /*6100*/  FMUL R67, R67, R22.reuse ;  /* 0x0000001643437220 */ /* 0x080fe20000400000 */
[----:B------:R-:W-:Y:S01]  /*6110*/  ISETP.GT.AND P0, PT, R3, RZ, P3 ;  /* 0x000000ff0300720c */ /* 0x000fe20001f04270 */
[----:B------:R-:W-:Y:S01]  /*6120*/  @P2 STG.E.U16 desc[UR36][R8.64], R58 ;  /* 0x0000003a08002986 */ /* 0x000fe2000c101524 */
[----:B------:R-:W-:Y:S01]  /*6130*/  F2FP.BF16.F32.PACK_AB R59, RZ, R59 ;  /* 0x0000003bff3b723e */ /* 0x000fe200000010ff */
[----:B------:R-:W-:Y:S01]  /*6140*/  FMUL R68, R68, R22 ;  /* 0x0000001644447220 */ /* 0x000fe20000400000 */
[----:B------:R-:W-:Y:S01]  /*6150*/  F2FP.BF16.F32.PACK_AB R60, RZ, R60 ;  /* 0x0000003cff3c723e */ /* 0x000fe200000010ff */
[-C--:B------:R-:W-:Y:S01]  /*6160*/  FMUL R69, R69, R22.reuse ;  /* 0x0000001645457220 */ /* 0x080fe20000400000 */
[----:B------:R-:W-:Y:S01]  /*6170*/  ISETP.GT.AND P2, PT, R4, 0x9, PT ;  /* 0x000000090400780c */ /* 0x000fe20003f44270 */
[-C--:B------:R-:W-:Y:S01]  /*6180*/  FMUL R70, R70, R22.reuse ;  /* 0x0000001646467220 */ /* 0x080fe20000400000 */
[----:B------:R-:W-:Y:S01]  /*6190*/  F2FP.BF16.F32.PACK_AB R61, RZ, R61 ;  /* 0x0000003dff3d723e */ /* 0x000fe200000010ff */
[----:B------:R-:W-:Y:S01]  /*61a0*/  FMUL R71, R71, R22 ;  /* 0x0000001647477220 */ /* 0x000fe20000400000 */
[----:B------:R-:W-:Y:S01]  /*61b0*/  F2FP.BF16.F32.PACK_AB R62, RZ, R62 ;  /* 0x0000003eff3e723e */ /* 0x000fe200000010ff */
[----:B------:R-:W-:Y:S01]  /*61c0*/  @P1 STG.E.U16 desc[UR36][R8.64+0x2], R59 ;  /* 0x0000023b08001986 */ /* 0x000fe2000c101524 */
[----:B------:R-:W-:Y:S01]  /*61d0*/  F2FP.BF16.F32.PACK_AB R63, RZ, R63 ;  /* 0x0000003fff3f723e */ /* 0x000fe200000010ff */
[----:B------:R-:W-:Y:S01]  /*61e0*/  FMUL R72, R72, R22 ;  /* 0x0000001648487220 */ /* 0x000fe20000400000 */
[----:B------:R-:W-:Y:S01]  /*61f0*/  F2FP.BF16.F32.PACK_AB R64, RZ, R64 ;  /* 0x00000040ff40723e */ /* 0x000fe200000010ff */
[----:B------:R-:W-:Y:S01]  /*6200*/  @P0 STG.E.U16 desc[UR36][R10.64+0x10], R60 ;  /* 0x0000103c0a000986 */ /* 0x000fe2000c101524 */
[----:B------:R-:W-:Y:S01]  /*6210*/  ISETP.GT.AND P0, PT, R3, RZ, P2 ;  /* 0x000000ff0300720c */ /* 0x000fe20001704270 */
[-C--:B------:R-:W-:Y:S01]  /*6220*/  FMUL R73, R73, R22.reuse ;  /* 0x0000001649497220 */ /* 0x080fe20000400000 */
[----:B------:R-:W-:Y:S01]  /*6230*/  ISETP.GT.AND P1, PT, R4, 0x11, PT ;  /* 0x000000110400780c */ /* 0x000fe20003f24270 */
[-C--:B------:R-:W-:Y:S01]  /*6240*/  FMUL R74, R74, R22.reuse ;  /* 0x000000164a4a7220 */ /* 0x080fe20000400000 */
[----:B------:R-:W-:Y:S01]  /*6250*/  F2FP.BF16.F32.PACK_AB R65, RZ, R65 ;  /* 0x00000041ff41723e */ /* 0x000fe200000010ff */
[----:B------:R-:W-:Y:S01]  /*6260*/  FMUL R75, R75, R22 ;  /* 0x000000164b4b7220 */ /* 0x000fe20000400000 */
[----:B------:R-:W-:Y:S01]  /*6270*/  F2FP.BF16.F32.PACK_AB R66, RZ, R66 ;  /* 0x00000042ff42723e */ /* 0x000fe200000010ff */
[-C--:B------:R-:W-:Y:S01]  /*6280*/  FMUL R76, R76, R22.reuse ;  /* 0x000000164c4c7220 */ /* 0x080fe20000400000 */
[----:B------:R-:W-:Y:S01]  /*6290*/  F2FP.BF16.F32.PACK_AB R67, RZ, R67 ;  /* 0x00000043ff43723e */ /* 0x000fe200000010ff */
[----:B------:R-:W-:Y:S01]  /*62a0*/  FMUL R77, R77, R22 ;  /* 0x000000164d4d7220 */ /* 0x000fe20000400000 */
[----:B------:R-:W-:Y:S01]  /*62b0*/  F2FP.BF16.F32.PACK_AB R68, RZ, R68 ;  /* 0x00000044ff44723e */ /* 0x000fe200000010ff */
[-C--:B------:R-:W-:Y:S01]  /*62c0*/  FMUL R78, R78, R22.reuse ;  /* 0x000000164e4e7220 */ /* 0x080fe20000400000 */
[----:B------:R-:W-:Y:S01]  /*62d0*/  F2FP.BF16.F32.PACK_AB R69, RZ, R69 ;  /* 0x00000045ff45723e */ /* 0x000fe200000010ff */
[----:B------:R-:W-:Y:S01]  /*62e0*/  @P0 STG.E.U16 desc[UR36][R10.64+0x12], R61 ;  /* 0x0000123d0a000986 */ /* 0x000fe2000c101524 */
[----:B------:R-:W-:Y:S01]  /*62f0*/  ISETP.GT.AND P0, PT, R3, 0x8, P3 ;  /* 0x000000080300780c */ /* 0x000fe20001f04270 */
        /* <DEDUP_REMOVED lines=14> */
[-C--:B------:R-:W-:Y:S01]  /*63e0*/  FMUL R85, R85, R22.reuse ;  /* 0x0000001655557220 */ /* 0x080fe20000400000 */
[----:B------:R-:W-:Y:S01]  /*63f0*/  ISETP.GT.AND P2, PT, R4, 0x10, PT ;  /* 0x000000100400780c */ /* 0x000fe20003f44270 */
        /* <DEDUP_REMOVED lines=10> */
[----:B------:R-:W-:Y:S01]  /*64a0*/  @P0 STG.E.U16 desc[UR36][R8.64+0x12], R63 ;  /* 0x0000123f08000986 */ /* 0x000fe2000c101524 */
[----:B------:R-:W-:Y:S01]  /*64b0*/  ISETP.GT.AND P0, PT, R3, RZ, P2 ;  /* 0x000000ff0300720c */ /* 0x000fe20001704270 */
        /* <DEDUP_REMOVED lines=12> */
[----:B------:R-:W-:Y:S01]  /*6580*/  @P0 STG.E.U16 desc[UR36][R10.64+0x20], R64 ;  /* 0x000020400a000986 */ /* 0x000fe2000c101524 */
[----:B------:R-:W-:Y:S01]  /*6590*/  ISETP.GT.AND P0, PT, R3, RZ, P1 ;  /* 0x000000ff0300720c */ /* 0x000fe20000f04270 */
        /* <DEDUP_REMOVED lines=13> */
[----:B------:R-:W-:Y:S01]  /*6670*/  ISETP.GT.AND P0, PT, R3, 0x8, P2 ;  /* 0x000000080300780c */ /* 0x000fe20001704270 */
        /* <DEDUP_REMOVED lines=36> */
[----:B------:R-:W-:Y:S01]  /*68c0*/  FMUL R55, R55, R22 ;  /* 0x0000001637377220 */ /* 0x000fe20000400000 */
[----:B------:R-:W-:-:S02]  /*68d0*/  F2FP.BF16.F32.PACK_AB R41, RZ, R41 ;  /* 0x00000029ff29723e */ /* 0x000fc400000010ff */
[----:B------:R-:W-:Y:S01]  /*68e0*/  F2FP.BF16.F32.PACK_AB R42, RZ, R42 ;  /* 0x0000002aff2a723e */ /* 0x000fe200000010ff */
[----:B------:R-:W-:Y:S01]  /*68f0*/  @P0 STG.E.U16 desc[UR36][R10.64+0x30], R68 ;  /* 0x000030440a000986 */ /* 0x000fe2000c101524 */
[----:B------:R-:W-:Y:S02]  /*6900*/  ISETP.GT.AND P0, PT, R3, RZ, P1 ;  /* 0x000000ff0300720c */ /* 0x000fe40000f04270 */
[----:B------:R-:W-:Y:S02]  /*6910*/  F2FP.BF16.F32.PACK_AB R43, RZ, R43 ;  /* 0x0000002bff2b723e */ /* 0x000fe400000010ff */
[----:B------:R-:W-:Y:S02]  /*6920*/  F2FP.BF16.F32.PACK_AB R44, RZ, R44 ;  /* 0x0000002cff2c723e */ /* 0x000fe400000010ff */
[----:B------:R-:W-:Y:S02]  /*6930*/  F2FP.BF16.F32.PACK_AB R45, RZ, R45 ;  /* 0x0000002dff2d723e */ /* 0x000fe400000010ff */
[----:B------:R-:W-:-:S02]  /*6940*/  F2FP.BF16.F32.PACK_AB R46, RZ, R46 ;  /* 0x0000002eff2e723e */ /* 0x000fc400000010ff */
[----:B------:R-:W-:Y:S02]  /*6950*/  F2FP.BF16.F32.PACK_AB R47, RZ, R47 ;  /* 0x0000002fff2f723e */ /* 0x000fe400000010ff */
[----:B------:R-:W-:Y:S01]  /*6960*/  F2FP.BF16.F32.PACK_AB R48, RZ, R48 ;  /* 0x00000030ff30723e */ /* 0x000fe200000010ff */
[----:B------:R-:W-:Y:S01]  /*6970*/  @P0 STG.E.U16 desc[UR36][R10.64+0x32], R69 ;  /* 0x000032450a000986 */ /* 0x000fe2000c101524 */
[----:B------:R-:W-:Y:S02]  /*6980*/  ISETP.GT.AND P0, PT, R3, 0x8, P2 ;  /* 0x000000080300780c */ /* 0x000fe40001704270 */
[----:B------:R-:W-:Y:S02]  /*6990*/  ISETP.GT.AND P2, PT, R4, 0x20, PT ;  /* 0x000000200400780c */ /* 0x000fe40003f44270 */
[----:B------:R-:W-:Y:S02]  /*69a0*/  F2FP.BF16.F32.PACK_AB R49, RZ, R49 ;  /* 0x00000031ff31723e */ /* 0x000fe400000010ff */
[----:B------:R-:W-:-:S02]  /*69b0*/  F2FP.BF16.F32.PACK_AB R50, RZ, R50 ;  /* 0x00000032ff32723e */ /* 0x000fc400000010ff */
[----:B------:R-:W-:Y:S02]  /*69c0*/  F2FP.BF16.F32.PACK_AB R51, RZ, R51 ;  /* 0x00000033ff33723e */ /* 0x000fe400000010ff */
[----:B------:R-:W-:Y:S02]  /*69d0*/  F2FP.BF16.F32.PACK_AB R52, RZ, R52 ;  /* 0x00000034ff34723e */ /* 0x000fe400000010ff */
[----:B------:R-:W-:Y:S01]  /*69e0*/  F2FP.BF16.F32.PACK_AB R53, RZ, R53 ;  /* 0x00000035ff35723e */ /* 0x000fe200000010ff */
[----:B------:R-:W-:Y:S01]  /*69f0*/  @P0 STG.E.U16 desc[UR36][R8.64+0x30], R70 ;  /* 0x0000304608000986 */ /* 0x000fe2000c101524 */
[----:B------:R-:W-:Y:S02]  /*6a00*/  ISETP.GT.AND P0, PT, R3, 0x8, P1 ;  /* 0x000000080300780c */ /* 0x000fe40000f04270 */
[----:B------:R-:W-:Y:S02]  /*6a10*/  ISETP.GT.AND P1, PT, R4, 0x21, PT ;  /* 0x000000210400780c */ /* 0x000fe40003f24270 */
[----:B------:R-:W-:-:S02]  /*6a20*/  F2FP.BF16.F32.PACK_AB R54, RZ, R54 ;  /* 0x00000036ff36723e */ /* 0x000fc400000010ff */
[----:B------:R-:W-:-:S07]  /*6a30*/  F2FP.BF16.F32.PACK_AB R55, RZ, R55 ;  /* 0x00000037ff37723e */ /* 0x000fce00000010ff */
[----:B------:R-:W-:Y:S01]  /*6a40*/  @P0 STG.E.U16 desc[UR36][R8.64+0x32], R71 ;  /* 0x0000324708000986 */ /* 0x000fe2000c101524 */
[----:B------:R-:W-:-:S13]  /*6a50*/  ISETP.GT.AND P0, PT, R3, RZ, P2 ;  /* 0x000000ff0300720c */ /* 0x000fda0001704270 */
[----:B------:R-:W-:Y:S01]  /*6a60*/  @P0 STG.E.U16 desc[UR36][R10.64+0x40], R72 ;  /* 0x000040480a000986 */ /* 0x000fe2000c101524 */
[----:B------:R-:W-:-:S13]  /*6a70*/  ISETP.GT.AND P0, PT, R3, RZ, P1 ;  /* 0x000000ff0300720c */ /* 0x000fda0000f04270 */
[----:B------:R-:W-:Y:S01]  /*6a80*/  @P0 STG.E.U16 desc[UR36][R10.64+0x42], R73 ;  /* 0x000042490a000986 */ /* 0x000fe2000c101524 */
[----:B------:R-:W-:Y:S02]  /*6a90*/  ISETP.GT.AND P0, PT, R3, 0x8, P2 ;  /* 0x000000080300780c */ /* 0x000fe40001704270 */
[----:B------:R-:W-:-:S11]  /*6aa0*/  ISETP.GT.AND P2, PT, R4, 0x38, PT ;  /* 0x000000380400780c */ /* 0x000fd60003f44270 */
[----:B------:R-:W-:Y:S01]  /*6ab0*/  @P0 STG.E.U16 desc[UR36][R8.64+0x40], R74 ;  /* 0x0000404a08000986 */ /* 0x000fe2000c101524 */
[----:B------:R-:W-:Y:S02]  /*6ac0*/  ISETP.GT.AND P0, PT, R3, 0x8, P1 ;  /* 0x000000080300780c */ /* 0x000fe40000f04270 */
[----:B------:R-:W-:-:S11]  /*6ad0*/  ISETP.GT.AND P1, PT, R4, 0x28, PT ;  /* 0x000000280400780c */ /* 0x000fd60003f24270 */
[----:B------:R-:W-:Y:S01]  /*6ae0*/  @P0 STG.E.U16 desc[UR36][R8.64+0x42], R75 ;  /* 0x0000424b08000986 */ /* 0x000fe2000c101524 */
[----:B------:R-:W-:-:S13]  /*6af0*/  ISETP.GT.AND P0, PT, R3, RZ, P1 ;  /* 0x000000ff0300720c */ /* 0x000fda0000f04270 */
[----:B------:R-:W-:Y:S01]  /*6b00*/  @P0 STG.E.U16 desc[UR36][R10.64+0x50], R76 ;  /* 0x0000504c0a000986 */ /* 0x000fe2000c101524 */
[----:B------:R-:W-:-:S13]  /*6b10*/  ISETP.GT.AND P0, PT, R3, RZ, P4 ;  /* 0x000000ff0300720c */ /* 0x000fda0002704270 */
[----:B------:R-:W-:Y:S01]  /*6b20*/  @P0 STG.E.U16 desc[UR36][R10.64+0x52], R77 ;  /* 0x0000524d0a000986 */ /* 0x000fe2000c101524 */
[----:B------:R-:W-:-:S13]  /*6b30*/  ISETP.GT.AND P0, PT, R3, 0x8, P1 ;  /* 0x000000080300780c */ /* 0x000fda0000f04270 */
[----:B------:R-:W-:Y:S01]  /*6b40*/  @P0 STG.E.U16 desc[UR36][R8.64+0x50], R78 ;  /* 0x0000504e08000986 */ /* 0x000fe2000c101524 */
[----:B------:R-:W-:-:S13]  /*6b50*/  ISETP.GT.AND P0, PT, R3, 0x8, P4 ;  /* 0x000000080300780c */ /* 0x000fda0002704270 */
[----:B------:R-:W-:Y:S01]  /*6b60*/  @P0 STG.E.U16 desc[UR36][R8.64+0x52], R79 ;  /* 0x0000524f08000986 */ /* 0x000fe2000c101524 */
[----:B------:R-:W-:-:S04]  /*6b70*/  ISETP.GT.AND P0, PT, R4, 0x30, PT ;  /* 0x000000300400780c */ /* 0x000fc80003f04270 */
        /* <DEDUP_REMOVED lines=8> */
[----:B------:R-:W-:-:S05]  /*6c00*/  IADD3 R14, P1, R23, R8, RZ ;  /* 0x00000008170e7210 */ /* 0x000fca0007f3e0ff */
[----:B------:R-:W-:Y:S01]  /*6c10*/  IMAD.X R15, R13, 0x1, R9, P1 ;  /* 0x000000010d0f7824 */ /* 0x000fe200008e0609 */
[----:B------:R-:W-:-:S13]  /*6c20*/  ISETP.GT.AND P1, PT, R3, RZ, P2 ;  /* 0x000000ff0300720c */ /* 0x000fda0001724270 */
[----:B------:R-:W-:Y:S01]  /*6c30*/  @P1 STG.E.U16 desc[UR36][R10.64+0x70], R84 ;  /* 0x000070540a001986 */ /* 0x000fe2000c101524 */
[----:B------:R-:W-:-:S05]  /*6c40*/  IADD3 R20, P1, R23, R8, RZ ;  /* 0x0000000817147210 */ /* 0x000fca0007f3e0ff */
[----:B------:R-:W-:Y:S01]  /*6c50*/  IMAD.X R21, R13, 0x1, R9, P1 ;  /* 0x000000010d157824 */ /* 0x000fe200008e0609 */
[----:B------:R-:W-:-:S05]  /*6c60*/  IADD3 R12, P1, R23, R10, RZ ;  /* 0x0000000a170c7210 */ /* 0x000fca0007f3e0ff */
[----:B------:R-:W-:Y:S01]  /*6c70*/  IMAD.X R13, R13, 0x1, R11, P1 ;  /* 0x000000010d0d7824 */ /* 0x000fe200008e060b */
[----:B------:R-:W-:-:S04]  /*6c80*/  ISETP.GT.AND P1, PT, R4, 0x39, PT ;  /* 0x000000390400780c */ /* 0x000fc80003f24270 */
[----:B------:R-:W-:-:S13]  /*6c90*/  ISETP.GT.AND P6, PT, R3, RZ, P1 ;  /* 0x000000ff0300720c */ /* 0x000fda0000fc4270 */
[----:B------:R-:W-:Y:S01]  /*6ca0*/  @P6 STG.E.U16 desc[UR36][R10.64+0x72], R85 ;  /* 0x000072550a006986 */ /* 0x000fe2000c101524 */
[----:B------:R-:W-:-:S13]  /*6cb0*/  ISETP.GT.AND P6, PT, R3, 0x8, P2 ;  /* 0x000000080300780c */ /* 0x000fda00017c4270 */
[----:B------:R-:W-:Y:S01]  /*6cc0*/  @P6 STG.E.U16 desc[UR36][R8.64+0x70], R86 ;  /* 0x0000705608006986 */ /* 0x000fe2000c101524 */
[----:B------:R-:W-:-:S13]  /*6cd0*/  ISETP.GT.AND P6, PT, R3, 0x8, P1 ;  /* 0x000000080300780c */ /* 0x000fda0000fc4270 */
[----:B------:R0:W-:Y:S01]  /*6ce0*/  @P6 STG.E.U16 desc[UR36][R8.64+0x72], R87 ;  /* 0x0000725708006986 */ /* 0x0001e2000c101524 */
[C---:B------:R-:W-:Y:S02]  /*6cf0*/  ISETP.GT.AND P6, PT, R3.reuse, 0x80, P5 ;  /* 0x000000800300780c */ /* 0x040fe40002fc4270 */
[----:B------:R-:W-:-:S11]  /*6d00*/  ISETP.GT.AND P5, PT, R3, 0x88, P5 ;  /* 0x000000880300780c */ /* 0x000fd60002fa4270 */
[----:B------:R-:W-:Y:S01]  /*6d10*/  @P6 STG.E.U16 desc[UR36][R12.64], R24 ;  /* 0x000000180c006986 */ /* 0x000fe2000c101524 */
[----:B------:R-:W-:-:S04]  /*6d20*/  ISETP.GT.AND P6, PT, R4, 0x1, PT ;  /* 0x000000010400780c */ /* 0x000fc80003fc4270 */
[----:B------:R-:W-:-:S13]  /*6d30*/  ISETP.GT.AND P6, PT, R3, 0x80, P6 ;  /* 0x000000800300780c */ /* 0x000fda00037c4270 */
[----:B0-----:R-:W-:Y:S02]  /*6d40*/  @P6 IMAD.MOV.U32 R8, RZ, RZ, R12 ;  /* 0x000000ffff086224 */ /* 0x001fe400078e000c */
[----:B------:R-:W-:-:S05]  /*6d50*/  @P6 IMAD.MOV.U32 R9, RZ, RZ, R13 ;  /* 0x000000ffff096224 */ /* 0x000fca00078e000d */
[----:B------:R0:W-:Y:S01]  /*6d60*/  @P6 STG.E.U16 desc[UR36][R8.64+0x2], R25 ;  /* 0x0000021908006986 */ /* 0x0001e2000c101524 */
[----:B------:R-:W-:-:S03]  /*6d70*/  ISETP.GT.AND P6, PT, R4, 0x1, PT ;  /* 0x000000010400780c */ /* 0x000fc60003fc4270 */
[----:B------:R-:W-:Y:S01]  /*6d80*/  @P5 STG.E.U16 desc[UR36][R14.64], R26 ;  /* 0x0000001a0e005986 */ /* 0x000fe2000c101524 */
[----:B------:R-:W-:Y:S02]  /*6d90*/  ISETP.GT.AND P5, PT, R3, 0x88, P6 ;  /* 0x000000880300780c */ /* 0x000fe400037a4270 */
[----:B------:R-:W-:-:S11]  /*6da0*/  ISETP.GT.AND P6, PT, R4, 0x8, PT ;  /* 0x000000080400780c */ /* 0x000fd60003fc4270 */
[----:B------:R-:W-:Y:S01]  /*6db0*/  @P5 STG.E.U16 desc[UR36][R20.64+0x2], R27 ;  /* 0x0000021b14005986 */ /* 0x000fe2000c101524 */
[----:B------:R-:W-:Y:S02]  /*6dc0*/  ISETP.GT.AND P5, PT, R3, 0x80, P6 ;  /* 0x000000800300780c */ /* 0x000fe400037a4270 */
[----:B------:R-:W-:-:S11]  /*6dd0*/  ISETP.GT.AND P6, PT, R4, 0x9, PT ;  /* 0x000000090400780c */ /* 0x000fd60003fc4270 */
[----:B0-----:R-:W-:Y:S02]  /*6de0*/  @P5 IMAD.MOV.U32 R8, RZ, RZ, R12 ;  /* 0x000000ffff085224 */ /* 0x001fe400078e000c */
[----:B------:R-:W-:-:S05]  /*6df0*/  @P5 IMAD.MOV.U32 R9, RZ, RZ, R13 ;  /* 0x000000ffff095224 */ /* 0x000fca00078e000d */
[----:B------:R0:W-:Y:S01]  /*6e00*/  @P5 STG.E.U16 desc[UR36][R8.64+0x10], R28 ;  /* 0x0000101c08005986 */ /* 0x0001e2000c101524 */
[----:B------:R-:W-:-:S13]  /*6e10*/  ISETP.GT.AND P5, PT, R3, 0x80, P6 ;  /* 0x000000800300780c */ /* 0x000fda00037a4270 */
[----:B0-----:R-:W-:Y:S02]  /*6e20*/  @P5 IMAD.MOV.U32 R8, RZ, RZ, R12 ;  /* 0x000000ffff085224 */ /* 0x001fe400078e000c */
[----:B------:R-:W-:-:S05]  /*6e30*/  @P5 IMAD.MOV.U32 R9, RZ, RZ, R13 ;  /* 0x000000ffff095224 */ /* 0x000fca00078e000d */
[----:B------:R0:W-:Y:S01]  /*6e40*/  @P5 STG.E.U16 desc[UR36][R8.64+0x12], R29 ;  /* 0x0000121d08005986 */ /* 0x0001e2000c101524 */
[----:B------:R-:W-:-:S04]  /*6e50*/  ISETP.GT.AND P5, PT, R4, 0x8, PT ;  /* 0x000000080400780c */ /* 0x000fc80003fa4270 */
[----:B------:R-:W-:-:S13]  /*6e60*/  ISETP.GT.AND P5, PT, R3, 0x88, P5 ;  /* 0x000000880300780c */ /* 0x000fda0002fa4270 */
        /* <DEDUP_REMOVED lines=42> */
[----:B------:R-:W-:Y:S01]  /*7110*/  @P5 STG.E.U16 desc[UR36][R8.64+0x42], R41 ;  /* 0x0000422908005986 */ /* 0x000fe2000c101524 */
[----:B------:R-:W-:-:S04]  /*7120*/  ISETP.GT.AND P5, PT, R4, 0x20, PT ;  /* 0x000000200400780c */ /* 0x000fc80003fa4270 */
[----:B------:R-:W-:-:S13]  /*7130*/  ISETP.GT.AND P5, PT, R3, 0x88, P5 ;  /* 0x000000880300780c */ /* 0x000fda0002fa4270 */
[----:B------:R-:W-:Y:S01]  /*7140*/  @P5 STG.E.U16 desc[UR36][R6.64+0x40], R42 ;  /* 0x0000402a06005986 */ /* 0x000fe2000c101524 */
[----:B------:R-:W-:Y:S02]  /*7150*/  ISETP.GT.AND P5, PT, R3, 0x88, P6 ;  /* 0x000000880300780c */ /* 0x000fe400037a4270 */
[----:B------:R-:W-:-:S11]  /*7160*/  ISETP.GT.AND P6, PT, R4, 0x28, PT ;  /* 0x000000280400780c */ /* 0x000fd60003fc4270 */
[----:B------:R-:W-:Y:S01]  /*7170*/  @P5 STG.E.U16 desc[UR36][R6.64+0x42], R43 ;  /* 0x0000422b06005986 */ /* 0x000fe2000c101524 */
[----:B------:R-:W-:-:S13]  /*7180*/  ISETP.GT.AND P5, PT, R3, 0x80, P6 ;  /* 0x000000800300780c */ /* 0x000fda00037a4270 */
[----:B------:R-:W-:Y:S02]  /*7190*/  @P5 IMAD.MOV.U32 R4, RZ, RZ, R12 ;  /* 0x000000ffff045224 */ /* 0x000fe400078e000c */
[----:B------:R-:W-:-:S05]  /*71a0*/  @P5 IMAD.MOV.U32 R5, RZ, RZ, R13 ;  /* 0x000000ffff055224 */ /* 0x000fca00078e000d */
[----:B------:R0:W-:Y:S01]  /*71b0*/  @P5 STG.E.U16 desc[UR36][R4.64+0x50], R44 ;  /* 0x0000502c04005986 */ /* 0x0001e2000c101524 */
[C---:B------:R-:W-:Y:S02]  /*71c0*/  ISETP.GT.AND P5, PT, R3.reuse, 0x80, P4 ;  /* 0x000000800300780c */ /* 0x040fe400027a4270 */
[----:B------:R-:W-:-:S11]  /*71d0*/  ISETP.GT.AND P4, PT, R3, 0x88, P4 ;  /* 0x000000880300780c */ /* 0x000fd60002784270 */
[----:B0-----:R-:W-:Y:S02]  /*71e0*/  @P5 IMAD.MOV.U32 R4, RZ, RZ, R12 ;  /* 0x000000ffff045224 */ /* 0x001fe400078e000c */
[----:B------:R-:W-:-:S05]  /*71f0*/  @P5 IMAD.MOV.U32 R5, RZ, RZ, R13 ;  /* 0x000000ffff055224 */ /* 0x000fca00078e000d */
[----:B------:R0:W-:Y:S01]  /*7200*/  @P5 STG.E.U16 desc[UR36][R4.64+0x52], R45 ;  /* 0x0000522d04005986 */ /* 0x0001e2000c101524 */
[----:B------:R-:W-:-:S13]  /*7210*/  ISETP.GT.AND P5, PT, R3, 0x88, P6 ;  /* 0x000000880300780c */ /* 0x000fda00037a4270 */
[----:B0-----:R-:W-:Y:S02]  /*7220*/  @P5 IMAD.MOV.U32 R4, RZ, RZ, R6 ;  /* 0x000000ffff045224 */ /* 0x001fe400078e0006 */
[----:B------:R-:W-:-:S05]  /*7230*/  @P5 IMAD.MOV.U32 R5, RZ, RZ, R7 ;  /* 0x000000ffff055224 */ /* 0x000fca00078e0007 */
[----:B------:R0:W-:Y:S02]  /*7240*/  @P5 STG.E.U16 desc[UR36][R4.64+0x50], R46 ;  /* 0x0000502e04005986 */ /* 0x0001e4000c101524 */
[----:B0-----:R-:W-:Y:S02]  /*7250*/  @P4 IMAD.MOV.U32 R4, RZ, RZ, R6 ;  /* 0x000000ffff044224 */ /* 0x001fe400078e0006 */
[----:B------:R-:W-:-:S05]  /*7260*/  @P4 IMAD.MOV.U32 R5, RZ, RZ, R7 ;  /* 0x000000ffff054224 */ /* 0x000fca00078e0007 */
[----:B------:R0:W-:Y:S01]  /*7270*/  @P4 STG.E.U16 desc[UR36][R4.64+0x52], R47 ;  /* 0x0000522f04004986 */ /* 0x0001e2000c101524 */
[C---:B------:R-:W-:Y:S02]  /*7280*/  ISETP.GT.AND P4, PT, R3.reuse, 0x80, P0 ;  /* 0x000000800300780c */ /* 0x040fe40000784270 */
[----:B------:R-:W-:-:S11]  /*7290*/  ISETP.GT.AND P0, PT, R3, 0x88, P0 ;  /* 0x000000880300780c */ /* 0x000fd60000704270 */
        /* <DEDUP_REMOVED lines=9> */
[----:B------:R-:W-:Y:S01]  /*7330*/  ISETP.GT.AND P2, PT, R3, 0x88, P2 ;  /* 0x000000880300780c */ /* 0x000fe20001744270 */
[----:B0-----:R-:W-:Y:S02]  /*7340*/  @P0 IMAD.MOV.U32 R4, RZ, RZ, R6 ;  /* 0x000000ffff040224 */ /* 0x001fe400078e0006 */
[----:B------:R-:W-:-:S05]  /*7350*/  @P0 IMAD.MOV.U32 R5, RZ, RZ, R7 ;  /* 0x000000ffff050224 */ /* 0x000fca00078e0007 */
[----:B------:R0:W-:Y:S01]  /*7360*/  @P0 STG.E.U16 desc[UR36][R4.64+0x60], R50 ;  /* 0x0000603204000986 */ /* 0x0001e2000c101524 */
[C---:B------:R-:W-:Y:S02]  /*7370*/  ISETP.GT.AND P0, PT, R3.reuse, 0x80, P1 ;  /* 0x000000800300780c */ /* 0x040fe40000f04270 */
[----:B------:R-:W-:Y:S01]  /*7380*/  ISETP.GT.AND P1, PT, R3, 0x88, P1 ;  /* 0x000000880300780c */ /* 0x000fe20000f24270 */
[----:B0-----:R-:W-:Y:S02]  /*7390*/  @P3 IMAD.MOV.U32 R4, RZ, RZ, R6 ;  /* 0x000000ffff043224 */ /* 0x001fe400078e0006 */
[----:B------:R-:W-:-:S05]  /*73a0*/  @P3 IMAD.MOV.U32 R5, RZ, RZ, R7 ;  /* 0x000000ffff053224 */ /* 0x000fca00078e0007 */
[----:B------:R0:W-:Y:S02]  /*73b0*/  @P3 STG.E.U16 desc[UR36][R4.64+0x62], R51 ;  /* 0x0000623304003986 */ /* 0x0001e4000c101524 */
[----:B0-----:R-:W-:Y:S02]  /*73c0*/  @P4 IMAD.MOV.U32 R4, RZ, RZ, R12 ;  /* 0x000000ffff044224 */ /* 0x001fe400078e000c */
[----:B------:R-:W-:-:S05]  /*73d0*/  @P4 IMAD.MOV.U32 R5, RZ, RZ, R13 ;  /* 0x000000ffff054224 */ /* 0x000fca00078e000d */
[----:B------:R0:W-:Y:S04]  /*73e0*/  @P4 STG.E.U16 desc[UR36][R4.64+0x70], R52 ;  /* 0x0000703404004986 */ /* 0x0001e8000c101524 */
[----:B------:R1:W-:Y:S01]  /*73f0*/  @P0 STG.E.U16 desc[UR36][R12.64+0x72], R53 ;  /* 0x000072350c000986 */ /* 0x0003e2000c101524 */
[----:B0-----:R-:W-:Y:S02]  /*7400*/  @P2 IMAD.MOV.U32 R4, RZ, RZ, R6 ;  /* 0x000000ffff042224 */ /* 0x001fe400078e0006 */
[----:B------:R-:W-:-:S05]  /*7410*/  @P2 IMAD.MOV.U32 R5, RZ, RZ, R7 ;  /* 0x000000ffff052224 */ /* 0x000fca00078e0007 */
[----:B------:R1:W-:Y:S04]  /*7420*/  @P2 STG.E.U16 desc[UR36][R4.64+0x70], R54 ;  /* 0x0000703604002986 */ /* 0x0003e8000c101524 */
[----:B------:R1:W-:Y:S02]  /*7430*/  @P1 STG.E.U16 desc[UR36][R6.64+0x72], R55 ;  /* 0x0000723706001986 */ /* 0x0003e4000c101524 */
.L_x_156:
[----:B------:R-:W-:Y:S05]  /*7440*/  BSYNC B0 ;  /* 0x0000000000007941 */ /* 0x000fea0003800000 */
.L_x_32:
[----:B------:R-:W-:Y:S01]  /*7450*/  IADD3 R16, P0, R16, UR38, RZ ;  /* 0x0000002610107c10 */ /* 0x000fe2000ff1e0ff */
[----:B------:R-:W-:Y:S01]  /*7460*/  ULDC.64 UR4, c[0x0][0x650] ;  /* 0x0001940000047ab9 */ /* 0x000fe20000000a00 */
[----:B------:R-:W-:Y:S01]  /*7470*/  PRMT R3, RZ, 0x7610, R3 ;  /* 0x00007610ff037816 */ /* 0x000fe20000000003 */
[----:B------:R-:W-:Y:S01]  /*7480*/  IMAD.MOV.U32 R102, RZ, RZ, -0x1 ;  /* 0xffffffffff667424 */ /* 0x000fe200078e00ff */
[----:B------:R-:W-:Y:S01]  /*7490*/  IADD3.X R17, R17, UR41, RZ, P0, !PT ;  /* 0x0000002911117c10 */ /* 0x000fe200087fe4ff */
[----:B------:R-:W-:Y:S01]  /*74a0*/  IMAD.MOV.U32 R23, RZ, RZ, -0x1 ;  /* 0xffffffffff177424 */ /* 0x000fe200078e00ff */
[----:B------:R-:W-:-:S04]  /*74b0*/  ISETP.GE.U32.AND P0, PT, R16, UR4, PT ;  /* 0x0000000410007c0c */ /* 0x000fc8000bf06070 */
[----:B------:R-:W-:-:S13]  /*74c0*/  ISETP.GE.U32.AND.EX P0, PT, R17, UR5, PT, P0 ;  /* 0x0000000511007c0c */ /* 0x000fda000bf06100 */
[----:B------:R-:W-:Y:S05]  /*74d0*/  @P0 BRA `(.L_x_157) ;  /* 0x00000004004c0947 */ /* 0x000fea0003800000 */
[----:B------:R-:W4:Y:S01]  /*74e0*/  LDC.64 R10, c[0x0][0x628] ;  /* 0x00018a00ff0a7b82 */ /* 0x000f220000000a00 */
[----:B-12---:R-:W1:Y:S01]  /*74f0*/  S2R R12, SR_CTAID.X ;  /* 0x00000000000c7919 */ /* 0x006e620000002500 */
[----:B0-----:R-:W-:Y:S02]  /*7500*/  IMAD.MOV.U32 R8, RZ, RZ, R16 ;  /* 0x000000ffff087224 */ /* 0x001fe400078e0010 */
[----:B------:R-:W-:Y:S01]  /*7510*/  IMAD.MOV.U32 R9, RZ, RZ, R17 ;  /* 0x000000ffff097224 */ /* 0x000fe200078e0011 */
[----:B------:R-:W0:Y:S03]  /*7520*/  S2R R20, SR_CTAID.Y ;  /* 0x0000000000147919 */ /* 0x000e260000002600 */
[----:B------:R-:W2:Y:S08]  /*7530*/  LDC R0, c[0x0][0x630] ;  /* 0x00018c00ff007b82 */ /* 0x000eb00000000800 */
[----:B---3--:R-:W3:Y:S01]  /*7540*/  LDC.64 R14, c[0x0][0x620] ;  /* 0x00018800ff0e7b82 */ /* 0x008ee20000000a00 */
[----:B----4-:R-:W-:-:S04]  /*7550*/  ISETP.NE.U32.AND P0, PT, R10, RZ, PT ;  /* 0x000000ff0a00720c */ /* 0x010fc80003f05070 */
[----:B------:R-:W-:-:S13]  /*7560*/  ISETP.NE.AND.EX P0, PT, R11, RZ, PT, P0 ;  /* 0x000000ff0b00720c */ /* 0x000fda0003f05300 */
[----:B0123--:R-:W-:Y:S05]  /*7570*/  @!P0 BRA `(.L_x_158) ;  /* 0x0000000000288947 */ /* 0x00ffea0003800000 */
        /* <DEDUP_REMOVED lines=10> */
.L_x_158:
[-CC-:B------:R-:W-:Y:S01]  /*7620*/  SHF.R.U64 R23, R8, R0.reuse, R9.reuse ;  /* 0x0000000008177219 */ /* 0x180fe20000001209 */
[----:B------:R-:W0:Y:S01]  /*7630*/  LDC.64 R26, c[0x0][0x640] ;  /* 0x00019000ff1a7b82 */ /* 0x000e220000000a00 */
[----:B------:R-:W-:Y:S01]  /*7640*/  SHF.R.U32.HI R0, RZ, R0, R9 ;  /* 0x00000000ff007219 */ /* 0x000fe20000011609 */
[----:B------:R-:W-:Y:S01]  /*7650*/  ULDC UR4, c[0x0][0x150] ;  /* 0x0000540000047ab9 */ /* 0x000fe20000000800 */
[----:B------:R-:W-:Y:S02]  /*7660*/  IADD3 R3, P0, RZ, -R23, RZ ;  /* 0x80000017ff037210 */ /* 0x000fe40007f1e0ff */
[----:B------:R-:W-:-:S03]  /*7670*/  I2FP.F32.U32 R7, R12 ;  /* 0x0000000c00077245 */ /* 0x000fc60000201000 */
[----:B------:R-:W1:Y:S01]  /*7680*/  LDC R6, c[0x0][0x618] ;  /* 0x00018600ff067b82 */ /* 0x000e620000000800 */
[----:B------:R-:W-:Y:S02]  /*7690*/  IMAD.X R5, RZ, RZ, ~R0, P0 ;  /* 0x000000ffff057224 */ /* 0x000fe400000e0e00 */
[----:B------:R-:W-:Y:S01]  /*76a0*/  FMUL R7, R7, UR4 ;  /* 0x0000000407077c20 */ /* 0x000fe20008400000 */
[----:B------:R-:W-:Y:S01]  /*76b0*/  ULDC UR4, c[0x0][0x154] ;  /* 0x0000550000047ab9 */ /* 0x000fe20000000800 */
[-C--:B------:R-:W-:Y:S02]  /*76c0*/  IMAD R0, R5, R14.reuse, RZ ;  /* 0x0000000e05007224 */ /* 0x080fe400078e02ff */
[C---:B------:R-:W-:Y:S01]  /*76d0*/  IMAD.WIDE.U32 R4, R3.reuse, R14, R16 ;  /* 0x0000000e03047225 */ /* 0x040fe200078e0010 */
[----:B------:R-:W2:Y:S01]  /*76e0*/  LDC R8, c[0x0][0x608] ;  /* 0x00018200ff087b82 */ /* 0x000ea20000000800 */
[----:B------:R-:W3:Y:S02]  /*76f0*/  F2I.U32.TRUNC.NTZ R7, R7 ;  /* 0x0000000700077305 */ /* 0x000ee4000020f000 */
[----:B------:R-:W-:Y:S01]  /*7700*/  IMAD R3, R3, R15, R0 ;  /* 0x0000000f03037224 */ /* 0x000fe200078e0200 */
[----:B------:R-:W-:-:S03]  /*7710*/  I2FP.F32.U32 R0, R20 ;  /* 0x0000001400007245 */ /* 0x000fc60000201000 */
[----:B------:R-:W-:Y:S01]  /*7720*/  IMAD.IADD R3, R5, 0x1, R3 ;  /* 0x0000000105037824 */ /* 0x000fe200078e0203 */
[----:B------:R-:W4:Y:S01]  /*7730*/  LDC R11, c[0x0][0x658] ;  /* 0x00019600ff0b7b82 */ /* 0x000f220000000800 */
[----:B0-----:R-:W-:-:S04]  /*7740*/  ISETP.NE.U32.AND P0, PT, R26, RZ, PT ;  /* 0x000000ff1a00720c */ /* 0x001fc80003f05070 */
[----:B------:R-:W-:-:S03]  /*7750*/  ISETP.NE.AND.EX P0, PT, R27, RZ, PT, P0 ;  /* 0x000000ff1b00720c */ /* 0x000fc60003f05300 */
[----:B------:R-:W0:Y:S01]  /*7760*/  LDC R9, c[0x0][0x144] ;  /* 0x00005100ff097b82 */ /* 0x000e220000000800 */
[-C--:B-1----:R-:W-:Y:S01]  /*7770*/  SHF.R.U64 R10, R4, R6.reuse, R3 ;  /* 0x00000006040a7219 */ /* 0x082fe20000001203 */
[----:B---3--:R-:W-:Y:S01]  /*7780*/  IMAD.MOV R7, RZ, RZ, -R7 ;  /* 0x000000ffff077224 */ /* 0x008fe200078e0a07 */
[----:B------:R-:W-:Y:S01]  /*7790*/  SHF.R.U32.HI R3, RZ, R6, R3 ;  /* 0x00000006ff037219 */ /* 0x000fe20000011603 */
[----:B------:R-:W-:-:S04]  /*77a0*/  FMUL R6, R0, UR4 ;  /* 0x0000000400067c20 */ /* 0x000fc80008400000 */
[----:B------:R-:W1:Y:S01]  /*77b0*/  LDC R21, c[0x0][0x148] ;  /* 0x00005200ff157b82 */ /* 0x000e620000000800 */
[----:B------:R3:W0:Y:S01]  /*77c0*/  F2I.U32.TRUNC.NTZ R14, R6 ;  /* 0x00000006000e7305 */ /* 0x000622000020f000 */
[-CC-:B--2---:R-:W-:Y:S02]  /*77d0*/  SHF.R.U64 R13, R10, R8.reuse, R3.reuse ;  /* 0x000000080a0d7219 */ /* 0x184fe40000001203 */
[----:B------:R-:W-:-:S04]  /*77e0*/  SHF.R.U32.HI R0, RZ, R8, R3 ;  /* 0x00000008ff007219 */ /* 0x000fc80000011603 */
[----:B------:R-:W2:Y:S01]  /*77f0*/  LDC R24, c[0x0][0x648] ;  /* 0x00019200ff187b82 */ /* 0x000ea20000000800 */
[-CC-:B----4-:R-:W-:Y:S02]  /*7800*/  SHF.R.U64 R15, R13, R11.reuse, R0.reuse ;  /* 0x0000000b0d0f7219 */ /* 0x190fe40000001200 */
[----:B------:R-:W-:-:S03]  /*7810*/  SHF.R.U32.HI R5, RZ, R11, R0 ;  /* 0x0000000bff057219 */ /* 0x000fc60000011600 */
[----:B------:R-:W-:Y:S02]  /*7820*/  IMAD.MOV.U32 R4, RZ, RZ, R15 ;  /* 0x000000ffff047224 */ /* 0x000fe400078e000f */
[----:B------:R-:W4:Y:S01]  /*7830*/  LDC R28, c[0x0][0x638] ;  /* 0x00018e00ff1c7b82 */ /* 0x000f220000000800 */
[----:B0-----:R-:W-:-:S07]  /*7840*/  IMAD R25, R9, R7, R12 ;  /* 0x0000000709197224 */ /* 0x001fce00078e020c */
[----:B------:R-:W0:Y:S08]  /*7850*/  LDC R29, c[0x0][0x610] ;  /* 0x00018400ff1d7b82 */ /* 0x000e300000000800 */
[----:B------:R-:W0:Y:S01]  /*7860*/  LDC R30, c[0x0][0x600] ;  /* 0x00018000ff1e7b82 */ /* 0x000e220000000800 */
[----:B-123--:R-:W-:Y:S05]  /*7870*/  @!P0 BRA `(.L_x_159) ;  /* 0x0000000000288947 */ /* 0x00efea0003800000 */
[----:B------:R-:W1:Y:S02]  /*7880*/  LDC R0, c[0x0][0x64c] ;  /* 0x00019300ff007b82 */ /* 0x000e640000000800 */
[----:B-1----:R-:W-:-:S05]  /*7890*/  IADD3 R3, P0, R15, R0, RZ ;  /* 0x000000000f037210 */ /* 0x002fca0007f1e0ff */
        /* <DEDUP_REMOVED lines=8> */
.L_x_159:
[----:B------:R-:W-:Y:S01]  /*7920*/  ISETP.NE.AND P0, PT, R2, 0x1, PT ;  /* 0x000000010200780c */ /* 0x000fe20003f05270 */
[----:B------:R-:W-:Y:S01]  /*7930*/  IMAD.MOV R14, RZ, RZ, -R14 ;  /* 0x000000ffff0e7224 */ /* 0x000fe200078e0a0e */
[----:B------:R-:W-:Y:S02]  /*7940*/  SHF.R.U64 R0, R4, R24, R5 ;  /* 0x0000001804007219 */ /* 0x000fe40000001205 */
[----:B------:R-:W-:Y:S02]  /*7950*/  LOP3.LUT R3, R13, R100, RZ, 0xc0, !PT ;  /* 0x000000640d037212 */ /* 0x000fe400078ec0ff */
[----:B------:R-:W-:Y:S01]  /*7960*/  LOP3.LUT R10, R10, R99, RZ, 0xc0, !PT ;  /* 0x000000630a0a7212 */ /* 0x000fe200078ec0ff */
[----:B------:R-:W-:Y:S02]  /*7970*/  IMAD.MOV R4, RZ, RZ, -R0 ;  /* 0x000000ffff047224 */ /* 0x000fe400078e0a00 */
[----:B------:R-:W-:Y:S02]  /*7980*/  IMAD R0, R92, R0, R3 ;  /* 0x000000005c007224 */ /* 0x000fe400078e0203 */
[----:B----4-:R-:W-:-:S02]  /*7990*/  IMAD R3, R4, R28, R15 ;  /* 0x0000001c04037224 */ /* 0x010fc400078e020f */
[----:B------:R-:W-:Y:S02]  /*79a0*/  @P0 IMAD R25, R21, R14, R20 ;  /* 0x0000000e15190224 */ /* 0x000fe400078e0214 */
[----:B0-----:R-:W-:Y:S02]  /*79b0*/  IMAD R5, R3, R30, R10 ;  /* 0x0000001e03057224 */ /* 0x001fe400078e020a */
[----:B------:R-:W-:Y:S02]  /*79c0*/  IMAD R0, R0, R29, R25 ;  /* 0x0000001d00007224 */ /* 0x000fe400078e0219 */
[----:B------:R-:W-:-:S03]  /*79d0*/  IMAD.MOV.U32 R4, RZ, RZ, 0x1 ;  /* 0x00000001ff047424 */ /* 0x000fc600078e00ff */
[----:B------:R-:W-:Y:S02]  /*79e0*/  SEL R102, R5, R0, !P0 ;  /* 0x0000000005667207 */ /* 0x000fe40004000000 */
[----:B------:R-:W-:Y:S02]  /*79f0*/  PRMT R3, R4, 0x7610, R3 ;  /* 0x0000761004037816 */ /* 0x000fe40000000003 */
[----:B------:R-:W-:-:S07]  /*7a00*/  SEL R0, R0, R5, !P0 ;  /* 0x0000000500007207 */ /* 0x000fce0004000000 */
.L_x_157:
[----:B------:R-:W-:Y:S01]  /*7a10*/  UIADD3 UR42, UR43, UR42, URZ ;  /* 0x0000002a2b2a7290 */ /* 0x000fe2000fffe03f */
[----:B------:R-:W-:Y:S01]  /*7a20*/  LOP3.LUT P0, RZ, R3, 0xff, RZ, 0xc0, !PT ;  /* 0x000000ff03ff7812 */ /* 0x000fe2000780c0ff */
[----:B------:R-:W-:Y:S02]  /*7a30*/  IMAD.MOV.U32 R109, RZ, RZ, R0 ;  /* 0x000000ffff6d7224 */ /* 0x000fe400078e0000 */
[----:B------:R-:W-:Y:S02]  /*7a40*/  USHF.R.U32.HI UR4, URZ, 0x2, UR42 ;  /* 0x000000023f047899 */ /* 0x000fe4000801162a */
[----:B------:R-:W-:Y:S02]  /*7a50*/  UISETP.GT.U32.AND UP1, UPT, UR42, 0x3, UPT ;  /* 0x000000032a00788c */ /* 0x000fe4000bf24070 */
[----:B------:R-:W-:Y:S02]  /*7a60*/  ULOP3.LUT UR4, UR4, 0x1, URZ, 0xc0, !UPT ;  /* 0x0000000104047892 */ /* 0x000fe4000f8ec03f */
[----:B------:R-:W-:-:S02]  /*7a70*/  UISETP.LT.U32.AND UP1, UPT, UR43, 0x4, UP1 ;  /* 0x000000042b00788c */ /* 0x000fc40008f21070 */
[----:B------:R-:W-:Y:S02]  /*7a80*/  UISETP.NE.U32.AND UP0, UPT, UR4, 0x1, UPT ;  /* 0x000000010400788c */ /* 0x000fe4000bf05070 */
[----:B------:R-:W-:Y:S02]  /*7a90*/  USEL UR5, URZ, 0x1, !UP1 ;  /* 0x000000013f057887 */ /* 0x000fe4000c800000 */
[----:B------:R-:W-:Y:S02]  /*7aa0*/  UISETP.GT.U32.AND UP0, UPT, UR43, 0x3, !UP0 ;  /* 0x000000032b00788c */ /* 0x000fe4000c704070 */
[----:B------:R-:W-:Y:S02]  /*7ab0*/  ULOP3.LUT UR42, UR42, 0x3, URZ, 0xc0, !UPT ;  /* 0x000000032a2a7892 */ /* 0x000fe4000f8ec03f */
[----:B------:R-:W-:-:S04]  /*7ac0*/  USEL UR4, URZ, 0x1, !UP0 ;  /* 0x000000013f047887 */ /* 0x000fc8000c000000 */
[----:B------:R-:W-:Y:S01]  /*7ad0*/  ULOP3.LUT UR40, UR4, UR40, UR5, 0x96, !UPT ;  /* 0x0000002804287292 */ /* 0x000fe2000f8e9605 */
[----:B------:R-:W-:Y:S11]  /*7ae0*/  @P0 BRA `(.L_x_160) ;  /* 0xffffff9800580947 */ /* 0x000ff6000383ffff */
[----:B------:R-:W-:Y:S05]  /*7af0*/  EXIT ;  /* 0x000000000000794d */ /* 0x000fea0003800000 */
.L_x_7:
        /* <DEDUP_REMOVED lines=26> */
.L_x_162:
[----:B------:R-:W0:Y:S01]  /*7ca0*/  LDC.64 R28, c[0x0][0x640] ;  /* 0x00019000ff1c7b82 */ /* 0x000e220000000a00 */
[-CC-:B------:R-:W-:Y:S01]  /*7cb0*/  SHF.R.U64 R21, R14, R6.reuse, R15.reuse ;  /* 0x000000060e157219 */ /* 0x180fe2000000120f */
[----:B------:R-:W-:Y:S01]  /*7cc0*/  IMAD.MOV.U32 R30, RZ, RZ, 0x1 ;  /* 0x00000001ff1e7424 */ /* 0x000fe200078e00ff */
[----:B------:R-:W-:Y:S02]  /*7cd0*/  SHF.R.U32.HI R6, RZ, R6, R15 ;  /* 0x00000006ff067219 */ /* 0x000fe4000001160f */
[----:B------:R-:W-:-:S03]  /*7ce0*/  IADD3 R13, P0, RZ, -R21, RZ ;  /* 0x80000015ff0d7210 */ /* 0x000fc60007f1e0ff */
[----:B------:R-:W1:Y:S02]  /*7cf0*/  LDC R12, c[0x0][0x618] ;  /* 0x00018600ff0c7b82 */ /* 0x000e640000000800 */
[----:B------:R-:W-:-:S04]  /*7d00*/  IMAD.X R11, RZ, RZ, ~R6, P0 ;  /* 0x000000ffff0b7224 */ /* 0x000fc800000e0e06 */
[-C--:B------:R-:W-:Y:S02]  /*7d10*/  IMAD R6, R11, R24.reuse, RZ ;  /* 0x000000180b067224 */ /* 0x080fe400078e02ff */
[----:B------:R-:W2:Y:S01]  /*7d20*/  LDC R14, c[0x0][0x608] ;  /* 0x00018200ff0e7b82 */ /* 0x000ea20000000800 */
[----:B------:R-:W-:-:S04]  /*7d30*/  IMAD.WIDE.U32 R10, R13, R24, R16 ;  /* 0x000000180d0a7225 */ /* 0x000fc800078e0010 */
[----:B------:R-:W-:-:S03]  /*7d40*/  IMAD R13, R13, R25, R6 ;  /* 0x000000190d0d7224 */ /* 0x000fc600078e0206 */
[----:B------:R-:W3:Y:S01]  /*7d50*/  LDC R27, c[0x0][0x658] ;  /* 0x00019600ff1b7b82 */ /* 0x000ee20000000800 */
[----:B------:R-:W-:Y:S01]  /*7d60*/  IMAD.IADD R11, R11, 0x1, R13 ;  /* 0x000000010b0b7824 */ /* 0x000fe200078e020d */
[----:B0-----:R-:W-:-:S04]  /*7d70*/  ISETP.NE.U32.AND P0, PT, R28, RZ, PT ;  /* 0x000000ff1c00720c */ /* 0x001fc80003f05070 */
[----:B------:R-:W-:Y:S02]  /*7d80*/  ISETP.NE.AND.EX P0, PT, R29, RZ, PT, P0 ;  /* 0x000000ff1d00720c */ /* 0x000fe40003f05300 */
[----:B------:R-:W0:Y:S01]  /*7d90*/  LDC R20, c[0x0][0x600] ;  /* 0x00018000ff147b82 */ /* 0x000e220000000800 */
[-CC-:B-1----:R-:W-:Y:S01]  /*7da0*/  SHF.R.U64 R8, R10, R12.reuse, R11.reuse ;  /* 0x0000000c0a087219 */ /* 0x182fe2000000120b */
[----:B------:R-:W-:Y:S01]  /*7db0*/  IMAD.MOV.U32 R10, RZ, RZ, -0x1 ;  /* 0xffffffffff0a7424 */ /* 0x000fe200078e00ff */
[----:B------:R-:W-:-:S05]  /*7dc0*/  SHF.R.U32.HI R11, RZ, R12, R11 ;  /* 0x0000000cff0b7219 */ /* 0x000fca000001160b */
[----:B------:R-:W1:Y:S01]  /*7dd0*/  LDC R24, c[0x0][0x648] ;  /* 0x00019200ff187b82 */ /* 0x000e620000000800 */
[-CC-:B--2---:R-:W-:Y:S02]  /*7de0*/  SHF.R.U64 R23, R8, R14.reuse, R11.reuse ;  /* 0x0000000e08177219 */ /* 0x184fe4000000120b */
[----:B------:R-:W-:-:S05]  /*7df0*/  SHF.R.U32.HI R6, RZ, R14, R11 ;  /* 0x0000000eff067219 */ /* 0x000fca000001160b */
[----:B------:R-:W2:Y:S01]  /*7e00*/  LDC R26, c[0x0][0x638] ;  /* 0x00018e00ff1a7b82 */ /* 0x000ea20000000800 */
[-C--:B---3--:R-:W-:Y:S02]  /*7e10*/  SHF.L.U32 R10, R10, R27.reuse, RZ ;  /* 0x0000001b0a0a7219 */ /* 0x088fe400000006ff */
[-CC-:B------:R-:W-:Y:S02]  /*7e20*/  SHF.R.U64 R25, R23, R27.reuse, R6.reuse ;  /* 0x0000001b17197219 */ /* 0x180fe40000001206 */
[----:B------:R-:W-:Y:S02]  /*7e30*/  LOP3.LUT R32, RZ, R10, RZ, 0x33, !PT ;  /* 0x0000000aff207212 */ /* 0x000fe400078e33ff */
[----:B------:R-:W-:Y:S01]  /*7e40*/  SHF.R.U32.HI R11, RZ, R27, R6 ;  /* 0x0000001bff0b7219 */ /* 0x000fe20000011606 */
[----:B------:R-:W3:Y:S01]  /*7e50*/  LDC R31, c[0x0][0x610] ;  /* 0x00018400ff1f7b82 */ /* 0x000ee20000000800 */
[----:B------:R-:W-:Y:S01]  /*7e60*/  IMAD.MOV.U32 R10, RZ, RZ, R25 ;  /* 0x000000ffff0a7224 */ /* 0x000fe200078e0019 */
[----:B------:R-:W-:Y:S06]  /*7e70*/  @!P0 BRA `(.L_x_163) ;  /* 0x0000000000288947 */ /* 0x000fec0003800000 */
        /* <DEDUP_REMOVED lines=10> */
.L_x_163:
[----:B------:R-:W-:Y:S02]  /*7f20*/  ISETP.NE.AND P0, PT, R2, 0x1, PT ;  /* 0x000000010200780c */ /* 0x000fe40003f05270 */
[----:B-1----:R-:W-:Y:S01]  /*7f30*/  SHF.R.U64 R6, R10, R24, R11 ;  /* 0x000000180a067219 */ /* 0x002fe2000000120b */
[----:B0-----:R-:W-:Y:S01]  /*7f40*/  VIADD R11, R20, 0xffffffff ;  /* 0xffffffff140b7836 */ /* 0x001fe20000000000 */
[----:B------:R-:W-:Y:S02]  /*7f50*/  SHF.L.U32 R30, R30, R27, RZ ;  /* 0x0000001b1e1e7219 */ /* 0x000fe400000006ff */
[----:B------:R-:W-:Y:S01]  /*7f60*/  LOP3.LUT R5, R23, R32, RZ, 0xc0, !PT ;  /* 0x0000002017057212 */ /* 0x000fe200078ec0ff */
[----:B------:R-:W-:-:S04]  /*7f70*/  IMAD.MOV R10, RZ, RZ, -R6 ;  /* 0x000000ffff0a7224 */ /* 0x000fc800078e0a06 */
[----:B------:R-:W-:Y:S01]  /*7f80*/  IMAD R6, R30, R6, R5 ;  /* 0x000000061e067224 */ /* 0x000fe200078e0205 */
[----:B------:R-:W-:Y:S01]  /*7f90*/  LOP3.LUT R5, R8, R11, RZ, 0xc0, !PT ;  /* 0x0000000b08057212 */ /* 0x000fe200078ec0ff */
[----:B------:R-:W-:Y:S02]  /*7fa0*/  @P0 IMAD R7, R9, R22, R4 ;  /* 0x0000001609070224 */ /* 0x000fe400078e0204 */
[----:B--2---:R-:W-:Y:S02]  /*7fb0*/  IMAD R4, R10, R26, R25 ;  /* 0x0000001a0a047224 */ /* 0x004fe400078e0219 */
[----:B---3--:R-:W-:Y:S02]  /*7fc0*/  IMAD R7, R6, R31, R7 ;  /* 0x0000001f06077224 */ /* 0x008fe400078e0207 */
[----:B------:R-:W-:Y:S02]  /*7fd0*/  IMAD R4, R4, R20, R5 ;  /* 0x0000001404047224 */ /* 0x000fe400078e0205 */
[----:B------:R-:W-:-:S02]  /*7fe0*/  IMAD.MOV.U32 R8, RZ, RZ, 0x1 ;  /* 0x00000001ff087424 */ /* 0x000fc400078e00ff */
[----:B------:R-:W-:Y:S01]  /*7ff0*/  IMAD.MOV.U32 R6, RZ, RZ, R21 ;  /* 0x000000ffff067224 */ /* 0x000fe200078e0015 */
[----:B------:R-:W-:Y:S02]  /*8000*/  SEL R19, R4, R7, !P0 ;  /* 0x0000000704137207 */ /* 0x000fe40004000000 */
[----:B------:R-:W-:-:S07]  /*8010*/  SEL R20, R7, R4, !P0 ;  /* 0x0000000407147207 */ /* 0x000fce0004000000 */
.L_x_161:
[----:B------:R-:W-:-:S08]  /*8020*/  NOP ;  /* 0x0000000000007918 */ /* 0x000fd00000000000 */
[----:B------:R-:W0:-:S00]  /*8030*/  USETMAXREG.DEALLOC.CTAPOOL 0x28 ;  /* 0x00000028000079c8 */ /* 0x000e0000080e0500 */
[----:B0-----:R-:W-:-:S13]  /*8040*/  ISETP.NE.AND P0, PT, R3, RZ, PT ;  /* 0x000000ff0300720c */ /* 0x001fda0003f05270 */
[----:B------:R-:W-:Y:S05]  /*8050*/  @P0 EXIT ;  /* 0x000000000000094d */ /* 0x000fea0003800000 */
[----:B------:R-:W-:Y:S01]  /*8060*/  LOP3.LUT P0, RZ, R8, 0xff, RZ, 0xc0, !PT ;  /* 0x000000ff08ff7812 */ /* 0x000fe2000780c0ff */
[----:B------:R-:W-:Y:S02]  /*8070*/  IMAD.MOV.U32 R3, RZ, RZ, 0x1 ;  /* 0x00000001ff037424 */ /* 0x000fe400078e00ff */
[----:B------:R-:W-:-:S10]  /*8080*/  IMAD.MOV.U32 R8, RZ, RZ, RZ ;  /* 0x000000ffff087224 */ /* 0x000fd400078e00ff */
[----:B------:R-:W-:Y:S05]  /*8090*/  @!P0 BRA `(.L_x_164) ;  /* 0x0000000c00588947 */ /* 0x000fea0003800000 */
[----:B------:R-:W0:Y:S01]  /*80a0*/  LDC R3, c[0x0][0x28c] ;  /* 0x0000a300ff037b82 */ /* 0x000e220000000800 */
[----:B------:R-:W-:Y:S01]  /*80b0*/  ULDC UR5, c[0x0][0x658] ;  /* 0x0001960000057ab9 */ /* 0x000fe20000000800 */
[----:B------:R-:W-:Y:S01]  /*80c0*/  UMOV UR6, 0xffffffff ;  /* 0xffffffff00067882 */ /* 0x000fe20000000000 */
[----:B------:R-:W-:Y:S01]  /*80d0*/  BSSY B0, `(.L_x_164) ;  /* 0x00000d2000007945 */ /* 0x000fe20003800000 */
[----:B------:R-:W-:Y:S01]  /*80e0*/  USHF.L.U32 UR6, UR6, UR5, URZ ;  /* 0x0000000506067299 */ /* 0x000fe2000800063f */
[----:B------:R-:W-:Y:S01]  /*80f0*/  IMAD.MOV.U32 R10, RZ, RZ, 0x1 ;  /* 0x00000001ff0a7424 */ /* 0x000fe200078e00ff */
[----:B------:R-:W-:Y:S01]  /*8100*/  LOP3.LUT R13, R18, 0x2, RZ, 0xfc, !PT ;  /* 0x00000002120d7812 */ /* 0x000fe200078efcff */
[----:B------:R-:W-:Y:S01]  /*8110*/  IMAD.MOV.U32 R8, RZ, RZ, RZ ;  /* 0x000000ffff087224 */ /* 0x000fe200078e00ff */
[----:B------:R-:W1:Y:S01]  /*8120*/  S2UR UR8, SR_CgaCtaId ;  /* 0x00000000000879c3 */ /* 0x000e620000008800 */
[----:B------:R-:W-:Y:S01]  /*8130*/  ULDC UR4, c[0x0][0x600] ;  /* 0x0001800000047ab9 */ /* 0x000fe20000000800 */
[----:B------:R-:W-:Y:S01]  /*8140*/  UMOV UR7, 0x1 ;  /* 0x0000000100077882 */ /* 0x000fe20000000000 */
[----:B------:R-:W-:-:S02]  /*8150*/  UIADD3 UR4, UR4, -0x1, URZ ;  /* 0xffffffff04047890 */ /* 0x000fc4000fffe03f */
[----:B------:R-:W-:Y:S02]  /*8160*/  USHF.L.U32 UR5, UR7, UR5, URZ ;  /* 0x0000000507057299 */ /* 0x000fe4000800063f */
[----:B------:R-:W-:Y:S01]  /*8170*/  ULOP3.LUT UR6, URZ, UR6, URZ, 0x33, !UPT ;  /* 0x000000063f067292 */ /* 0x000fe2000f8e333f */
[----:B------:R-:W-:Y:S01]  /*8180*/  ULDC.64 UR30, c[0x0][0x198] ;  /* 0x00006600001e7ab9 */ /* 0x000fe20000000a00 */
[----:B0-----:R-:W-:-:S05]  /*8190*/  VIADD R3, R3, 0x7f ;  /* 0x0000007f03037836 */ /* 0x001fca0000000000 */
[----:B------:R-:W-:Y:S01]  /*81a0*/  SHF.R.S32.HI R4, RZ, 0x1f, R3 ;  /* 0x0000001fff047819 */ /* 0x000fe20000011403 */
[----:B-1----:R-:W-:-:S03]  /*81b0*/  IMAD.U32 R11, RZ, RZ, UR8 ;  /* 0x00000008ff0b7e24 */ /* 0x002fc6000f8e00ff */
[----:B------:R-:W-:Y:S01]  /*81c0*/  LEA.HI R4, R4, R3, RZ, 0x7 ;  /* 0x0000000304047211 */ /* 0x000fe200078f38ff */
[----:B------:R-:W-:-:S03]  /*81d0*/  IMAD.MOV.U32 R3, RZ, RZ, 0x1 ;  /* 0x00000001ff037424 */ /* 0x000fc600078e00ff */
[----:B------:R-:W-:-:S05]  /*81e0*/  SHF.R.S32.HI R9, RZ, 0x7, R4 ;  /* 0x00000007ff097819 */ /* 0x000fca0000011404 */
[----:B------:R-:W-:-:S07]  /*81f0*/  VIADD R12, R9, 0x1 ;  /* 0x00000001090c7836 */ /* 0x000fce0000000000 */
.L_x_175:
[----:B------:R-:W-:-:S03]  /*8200*/  UMOV UR7, 0xffffffff ;  /* 0xffffffff00077882 */ /* 0x000fc60000000000 */
[----:B------:R-:W-:Y:S05]  /*8210*/  BRA.DIV UR7, `(.L_x_165) ;  /* 0x0000000e07e07947 */ /* 0x000fea000b800000 */
[----:B------:R-:W-:-:S13]  /*8220*/  ELECT P6, URZ, PT ;  /* 0x00000000003f782f */ /* 0x000fda00038c0000 */
.L_x_186:
[----:B------:R-:W0:Y:S01]  /*8230*/  LDC R4, c[0x0][0x28c] ;  /* 0x0000a300ff047b82 */ /* 0x000e220000000800 */
[----:B------:R-:W-:Y:S01]  /*8240*/  BSSY B1, `(.L_x_166) ;  /* 0x0000047000017945 */ /* 0x000fe20003800000 */
[----:B0-----:R-:W-:-:S13]  /*8250*/  ISETP.LT.OR P6, PT, R4, 0x1, !P6 ;  /* 0x000000010400780c */ /* 0x001fda00077c1670 */
[----:B------:R-:W-:Y:S05]  /*8260*/  @P6 BRA `(.L_x_167) ;  /* 0x0000000400106947 */ /* 0x000fea0003800000 */
[----:B------:R-:W-:Y:S02]  /*8270*/  IMAD R20, R20, 0x2, R11 ;  /* 0x0000000214147824 */ /* 0x000fe400078e020b */
[----:B------:R-:W-:Y:S02]  /*8280*/  IMAD.SHL.U32 R19, R19, 0x40, RZ ;  /* 0x0000004013137824 */ /* 0x000fe400078e00ff */
[----:B------:R-:W-:Y:S02]  /*8290*/  IMAD.MOV.U32 R22, RZ, RZ, RZ ;  /* 0x000000ffff167224 */ /* 0x000fe400078e00ff */
[----:B------:R-:W-:Y:S02]  /*82a0*/  IMAD.MOV.U32 R4, RZ, RZ, R12 ;  /* 0x000000ffff047224 */ /* 0x000fe400078e000c */
[----:B------:R-:W-:Y:S02]  /*82b0*/  IMAD.MOV.U32 R5, RZ, RZ, R3 ;  /* 0x000000ffff057224 */ /* 0x000fe400078e0003 */
[----:B------:R-:W-:-:S02]  /*82c0*/  IMAD.MOV.U32 R14, RZ, RZ, R8 ;  /* 0x000000ffff0e7224 */ /* 0x000fc400078e0008 */
[----:B------:R-:W-:-:S07]  /*82d0*/  IMAD.SHL.U32 R21, R20, 0x80, RZ ;  /* 0x0000008014157824 */ /* 0x000fce00078e00ff */
.L_x_170:
[----:B------:R-:W0:Y:S01]  /*82e0*/  S2UR UR7, SR_CgaCtaId ;  /* 0x00000000000779c3 */ /* 0x000e220000008800 */
[----:B------:R-:W-:Y:S02]  /*82f0*/  MOV R20, 0x400 ;  /* 0x0000040000147802 */ /* 0x000fe40000000f00 */
[----:B------:R-:W-:Y:S02]  /*8300*/  SHF.L.U32 R7, R5, 0x1f, RZ ;  /* 0x0000001f05077819 */ /* 0x000fe400000006ff */
[----:B------:R-:W-:-:S13]  /*8310*/  ISETP.NE.AND P1, PT, R0, RZ, PT ;  /* 0x000000ff0000720c */ /* 0x000fda0003f25270 */
[----:B------:R-:W1:Y:S01]  /*8320*/  @!P1 LDC R15, c[0x0][0x500] ;  /* 0x00014000ff0f9b82 */ /* 0x000e620000000800 */
[----:B0-----:R-:W-:-:S05]  /*8330*/  IMAD.U32 R11, RZ, RZ, UR7 ;  /* 0x00000007ff0b7e24 */ /* 0x001fca000f8e00ff */
[----:B------:R-:W-:-:S05]  /*8340*/  LEA R23, R11, R20, 0x18 ;  /* 0x000000140b177211 */ /* 0x000fca00078ec0ff */
[----:B------:R-:W-:-:S04]  /*8350*/  IMAD R20, R14, 0x8, R23 ;  /* 0x000000080e147824 */ /* 0x000fc800078e0217 */
[----:B------:R-:W0:Y:S02]  /*8360*/  SYNCS.PHASECHK.TRANS64.TRYWAIT P0, [R20+URZ+0x20], R7 ;  /* 0x00002007140075a7 */ /* 0x000e24000800017f */
[----:B01----:R-:W-:Y:S05]  /*8370*/  @!P0 BRA `(.L_x_168) ;  /* 0x0000000c00a88947 */ /* 0x003fea0003800000 */
.L_x_187:
[----:B0-----:R-:W-:Y:S01]  /*8380*/  PRMT R7, R13, 0x9910, RZ ;  /* 0x000099100d077816 */ /* 0x001fe200000000ff */
[----:B------:R0:W-:Y:S03]  /*8390*/  @!P1 SYNCS.ARRIVE.TRANS64 RZ, [R20+URZ], R15 ;  /* 0x0000000f14ff99a7 */ /* 0x0001e6000800003f */
[----:B------:R-:W-:-:S13]  /*83a0*/  ISETP.NE.AND P0, PT, R7, 0x2, PT ;  /* 0x000000020700780c */ /* 0x000fda0003f05270 */
[----:B0-----:R-:W-:Y:S05]  /*83b0*/  @P0 BRA `(.L_x_169) ;  /* 0x0000000000040947 */ /* 0x001fea0003800000 */
[----:B------:R-:W-:Y:S01]  /*83c0*/  BPT.TRAP 0x1 ;  /* 0x000000040000795c */ /* 0x000fe20000300000 */
.L_x_169:
[----:B------:R-:W-:Y:S01]  /*83d0*/  IMAD R7, R14, 0x4, R11 ;  /* 0x000000040e077824 */ /* 0x000fe200078e020b */
[----:B------:R-:W-:Y:S01]  /*83e0*/  R2UR UR34, R22 ;  /* 0x00000000162272ca */ /* 0x000fe200000e0000 */
[----:B------:R-:W-:Y:S01]  /*83f0*/  VIADD R4, R4, 0xffffffff ;  /* 0xffffffff04047836 */ /* 0x000fe20000000000 */
[----:B------:R-:W-:Y:S01]  /*8400*/  R2UR UR33, R20 ;  /* 0x00000000142172ca */ /* 0x000fe200000e0000 */
[----:B------:R-:W-:Y:S01]  /*8410*/  IMAD.SHL.U32 R7, R7, 0x2000, RZ ;  /* 0x0000200007077824 */ /* 0x000fe200078e00ff */
[----:B------:R-:W-:Y:S01]  /*8420*/  R2UR UR36, R6 ;  /* 0x00000000062472ca */ /* 0x000fe200000e0000 */
[----:B------:R-:W-:Y:S01]  /*8430*/  UIADD3 UR14, UP0, UR30, 0xf0, URZ ;  /* 0x000000f01e0e7890 */ /* 0x000fe2000ff1e03f */
[----:B------:R-:W-:Y:S01]  /*8440*/  R2UR UR35, R21 ;  /* 0x00000000152372ca */ /* 0x000fe200000e0000 */
[--C-:B------:R-:W-:Y:S01]  /*8450*/  IMAD R7, R7, 0x2, R23.reuse ;  /* 0x0000000207077824 */ /* 0x100fe200078e0217 */
[----:B------:R-:W-:Y:S01]  /*8460*/  R2UR UR19, R19 ;  /* 0x00000000131372ca */ /* 0x000fe200000e0000 */
[----:B------:R-:W-:Y:S01]  /*8470*/  IMAD R23, R14, 0x4000, R23 ;  /* 0x000040000e177824 */ /* 0x000fe200078e0217 */
[----:B------:R-:W-:Y:S01]  /*8480*/  UIADD3 UR42, UP1, UR30, 0x1f0, URZ ;  /* 0x000001f01e2a7890 */ /* 0x000fe2000ff3e03f */
[----:B------:R-:W-:Y:S01]  /*8490*/  ISETP.GT.AND P1, PT, R4, 0x1, PT ;  /* 0x000000010400780c */ /* 0x000fe20003f24270 */
[----:B------:R-:W-:Y:S01]  /*84a0*/  UIADD3.X UR15, URZ, UR31, URZ, UP0, !UPT ;  /* 0x0000001f3f0f7290 */ /* 0x000fe200087fe43f */
[----:B------:R-:W-:Y:S01]  /*84b0*/  R2UR UR24, R7 ;  /* 0x00000000071872ca */ /* 0x000fe200000e0000 */
[----:B------:R-:W-:Y:S01]  /*84c0*/  UIADD3 UR26, UR34, 0x40, URZ ;  /* 0x00000040221a7890 */ /* 0x000fe2000fffe03f */
[----:B------:R-:W-:Y:S01]  /*84d0*/  R2UR UR8, R23 ;  /* 0x00000000170872ca */ /* 0x000fe200000e0000 */
[----:B------:R-:W-:Y:S01]  /*84e0*/  UIADD3.X UR43, URZ, UR31, URZ, UP1, !UPT ;  /* 0x0000001f3f2b7290 */ /* 0x000fe20008ffe43f */
[----:B------:R-:W-:Y:S01]  /*84f0*/  VIADD R14, R14, 0x1 ;  /* 0x000000010e0e7836 */ /* 0x000fe20000000000 */
[----:B------:R-:W-:Y:S01]  /*8500*/  UMOV UR7, 0x30000 ;  /* 0x0003000000077882 */ /* 0x000fe20000000000 */
[----:B------:R-:W-:Y:S01]  /*8510*/  UMOV UR22, 0x0 ;  /* 0x0000000000167882 */ /* 0x000fe20000000000 */
[----:B------:R-:W-:Y:S01]  /*8520*/  UMOV UR23, 0x10000000 ;  /* 0x1000000000177882 */ /* 0x000fe20000000000 */
[----:B------:R-:W-:Y:S01]  /*8530*/  UMOV UR25, UR33 ;  /* 0x0000002100197c82 */ /* 0x000fe20008000000 */
[----:B------:R-:W-:Y:S01]  /*8540*/  ISETP.NE.AND P0, PT, R14, 0x4, PT ;  /* 0x000000040e00780c */ /* 0x000fe20003f05270 */
[----:B------:R-:W-:Y:S01]  /*8550*/  UMOV UR28, UR36 ;  /* 0x00000024001c7c82 */ /* 0x000fe20008000000 */
[----:B------:R-:W-:Y:S01]  /*8560*/  UMOV UR27, UR35 ;  /* 0x00000023001b7c82 */ /* 0x000fe20008000000 */
[----:B------:R-:W-:Y:S01]  /*8570*/  UMOV UR17, UR33 ;  /* 0x0000002100117c82 */ /* 0x000fe20008000000 */
[----:B------:R-:W-:Y:S01]  /*8580*/  UIADD3 UR32, UR24, 0x100, URZ ;  /* 0x0000010018207890 */ /* 0x000fe2000fffe03f */
[----:B------:R-:W-:Y:S01]  /*8590*/  SEL R20, RZ, 0x1, P0 ;  /* 0x00000001ff147807 */ /* 0x000fe20000000000 */
[----:B------:R-:W-:Y:S01]  /*85a0*/  UIADD3 UR24, UR24, 0x8100, URZ ;  /* 0x0000810018187890 */ /* 0x000fe2000fffe03f */
[----:B------:R-:W-:Y:S01]  /*85b0*/  VIADD R22, R22, 0x80 ;  /* 0x0000008016167836 */ /* 0x000fe20000000000 */
[----:B------:R-:W-:Y:S01]  /*85c0*/  UIADD3 UR16, UR8, 0x40100, URZ ;  /* 0x0004010008107890 */ /* 0x000fe2000fffe03f */
[----:B------:R-:W-:Y:S01]  /*85d0*/  LOP3.LUT R5, R5, R20, RZ, 0x3c, !PT ;  /* 0x0000001405057212 */ /* 0x000fe200078e3cff */
[----:B------:R-:W-:Y:S01]  /*85e0*/  UIADD3 UR8, UR8, 0x42100, URZ ;  /* 0x0004210008087890 */ /* 0x000fe2000fffe03f */
[----:B------:R-:W-:Y:S01]  /*85f0*/  SEL R14, R14, RZ, P0 ;  /* 0x000000ff0e0e7207 */ /* 0x000fe20000000000 */
[----:B------:R-:W-:Y:S01]  /*8600*/  UMOV UR18, UR34 ;  /* 0x0000002200127c82 */ /* 0x000fe20008000000 */
[----:B------:R-:W-:Y:S01]  /*8610*/  UMOV UR20, UR36 ;  /* 0x0000002400147c82 */ /* 0x000fe20008000000 */
[----:B------:R0:W-:Y:S01]  /*8620*/  UTMALDG.3D.MULTICAST [UR32], [UR14], UR7, desc[UR22] ;  /* 0x000016200e0073b4 */ /* 0x0001e20008011807 */
[----:B------:R-:W-:Y:S01]  /*8630*/  UMOV UR9, UR33 ;  /* 0x0000002100097c82 */ /* 0x000fe20008000000 */
[----:B------:R-:W-:Y:S01]  /*8640*/  UMOV UR11, UR19 ;  /* 0x00000013000b7c82 */ /* 0x000fe20008000000 */
[----:B------:R-:W-:Y:S01]  /*8650*/  UMOV UR12, UR36 ;  /* 0x00000024000c7c82 */ /* 0x000fe20008000000 */
[----:B------:R-:W-:Y:S01]  /*8660*/  UMOV UR10, UR26 ;  /* 0x0000001a000a7c82 */ /* 0x000fe20008000000 */
[----:B------:R0:W-:Y:S01]  /*8670*/  UTMALDG.3D.MULTICAST [UR24], [UR14], UR7, desc[UR22] ;  /* 0x000016180e0073b4 */ /* 0x0001e20008011807 */
[----:B------:R0:W-:Y:S01]  /*8680*/  UTMALDG.3D [UR16], [UR42], desc[UR22] ;  /* 0x000016102a0075b4 */ /* 0x0001e20008011000 */
[----:B------:R0:W-:Y:S02]  /*8690*/  UTMALDG.3D [UR8], [UR42], desc[UR22] ;  /* 0x000016082a0075b4 */ /* 0x0001e40008011000 */
[----:B0-----:R-:W-:Y:S05]  /*86a0*/  @P1 BRA `(.L_x_170) ;  /* 0xfffffffc000c1947 */ /* 0x001fea000383ffff */
.L_x_167:
[----:B------:R-:W-:Y:S05]  /*86b0*/  BSYNC B1 ;  /* 0x0000000000017941 */ /* 0x000fea0003800000 */
.L_x_166:
[----:B------:R-:W-:Y:S01]  /*86c0*/  LOP3.LUT P1, RZ, R10, 0xff, RZ, 0xc0, !PT ;  /* 0x000000ff0aff7812 */ /* 0x000fe2000782c0ff */
[----:B------:R-:W-:Y:S01]  /*86d0*/  IMAD.IADD R8, R9, 0x1, R8 ;  /* 0x0000000109087824 */ /* 0x000fe200078e0208 */
[----:B------:R-:W-:Y:S01]  /*86e0*/  IADD3 R16, P2, R16, UR38, RZ ;  /* 0x0000002610107c10 */ /* 0x000fe2000ff5e0ff */
[----:B------:R-:W-:Y:S01]  /*86f0*/  ULDC.64 UR8, c[0x0][0x650] ;  /* 0x0001940000087ab9 */ /* 0x000fe20000000a00 */
[----:B------:R-:W-:Y:S01]  /*8700*/  BSSY B1, `(.L_x_171) ;  /* 0x000006c000017945 */ /* 0x000fe20003800000 */
[----:B------:R-:W-:Y:S01]  /*8710*/  IMAD.MOV.U32 R20, RZ, RZ, -0x1 ;  /* 0xffffffffff147424 */ /* 0x000fe200078e00ff */
[----:B------:R-:W-:Y:S01]  /*8720*/  SHF.R.U32.HI R4, RZ, 0x2, R8 ;  /* 0x00000002ff047819 */ /* 0x000fe20000011608 */
[----:B------:R-:W-:Y:S01]  /*8730*/  IMAD.MOV.U32 R19, RZ, RZ, -0x1 ;  /* 0xffffffffff137424 */ /* 0x000fe200078e00ff */
[----:B------:R-:W-:Y:S02]  /*8740*/  ISETP.GT.U32.AND P0, PT, R8, 0x3, PT ;  /* 0x000000030800780c */ /* 0x000fe40003f04070 */
[----:B------:R-:W-:-:S02]  /*8750*/  LOP3.LUT R4, R4, 0x1, RZ, 0xc0, !PT ;  /* 0x0000000104047812 */ /* 0x000fc400078ec0ff */
[----:B------:R-:W-:Y:S01]  /*8760*/  ISETP.LT.U32.AND P0, PT, R9, 0x4, P0 ;  /* 0x000000040900780c */ /* 0x000fe20000701070 */
[----:B------:R-:W0:Y:S01]  /*8770*/  @P1 S2R R11, SR_CgaCtaId ;  /* 0x00000000000b1919 */ /* 0x000e220000008800 */
[----:B------:R-:W-:Y:S02]  /*8780*/  @P1 MOV R6, 0x400 ;  /* 0x0000040000061802 */ /* 0x000fe40000000f00 */
[----:B------:R-:W-:Y:S02]  /*8790*/  IADD3.X R17, R17, UR41, RZ, P2, !PT ;  /* 0x0000002911117c10 */ /* 0x000fe400097fe4ff */
[----:B------:R-:W-:Y:S02]  /*87a0*/  ISETP.GE.U32.AND P2, PT, R16, UR8, PT ;  /* 0x0000000810007c0c */ /* 0x000fe4000bf46070 */
[----:B------:R-:W-:Y:S02]  /*87b0*/  LOP3.LUT R8, R8, 0x3, RZ, 0xc0, !PT ;  /* 0x0000000308087812 */ /* 0x000fe400078ec0ff */
[----:B------:R-:W-:-:S02]  /*87c0*/  PRMT R10, RZ, 0x7610, R10 ;  /* 0x00007610ff0a7816 */ /* 0x000fc4000000000a */
[----:B0-----:R-:W-:-:S04]  /*87d0*/  @P1 LEA R6, R11, R6, 0x18 ;  /* 0x000000060b061211 */ /* 0x001fc800078ec0ff */
[----:B------:R0:W-:Y:S01]  /*87e0*/  @P1 SYNCS.ARRIVE.TRANS64.A1T0 RZ, [R6+URZ+0x58], RZ ;  /* 0x000058ff06ff19a7 */ /* 0x0001e2000810003f */
[----:B------:R-:W-:Y:S02]  /*87f0*/  ISETP.NE.U32.AND P1, PT, R4, 0x1, PT ;  /* 0x000000010400780c */ /* 0x000fe40003f25070 */
[----:B------:R-:W-:Y:S02]  /*8800*/  SEL R4, RZ, 0x1, !P0 ;  /* 0x00000001ff047807 */ /* 0x000fe40004000000 */
[----:B------:R-:W-:Y:S02]  /*8810*/  ISETP.GE.U32.AND.EX P0, PT, R17, UR9, PT, P2 ;  /* 0x0000000911007c0c */ /* 0x000fe4000bf06120 */
[----:B------:R-:W-:Y:S01]  /*8820*/  ISETP.GT.U32.AND P1, PT, R9, 0x3, !P1 ;  /* 0x000000030900780c */ /* 0x000fe20004f24070 */
[----:B0-----:R-:W-:-:S03]  /*8830*/  IMAD.MOV.U32 R6, RZ, RZ, -0x1 ;  /* 0xffffffffff067424 */ /* 0x001fc600078e00ff */
[----:B------:R-:W-:-:S04]  /*8840*/  SEL R5, RZ, 0x1, !P1 ;  /* 0x00000001ff057807 */ /* 0x000fc80004800000 */
[--C-:B------:R-:W-:Y:S02]  /*8850*/  LOP3.LUT R3, R5, R3, R4.reuse, 0x96, !PT ;  /* 0x0000000305037212 */ /* 0x100fe400078e9604 */
[----:B------:R-:W-:Y:S01]  /*8860*/  PRMT R4, RZ, 0x7610, R4 ;  /* 0x00007610ff047816 */ /* 0x000fe20000000004 */
[----:B------:R-:W-:Y:S06]  /*8870*/  @P0 BRA `(.L_x_172) ;  /* 0x0000000400500947 */ /* 0x000fec0003800000 */
[----:B------:R-:W0:Y:S01]  /*8880*/  S2R R19, SR_CTAID.X ;  /* 0x0000000000137919 */ /* 0x000e220000002500 */
[----:B------:R-:W-:Y:S01]  /*8890*/  ULDC.64 UR8, c[0x0][0x628] ;  /* 0x00018a0000087ab9 */ /* 0x000fe20000000a00 */
[----:B------:R-:W1:Y:S01]  /*88a0*/  LDC R20, c[0x0][0x144] ;  /* 0x00005100ff147b82 */ /* 0x000e620000000800 */
[----:B------:R-:W-:Y:S01]  /*88b0*/  ISETP.NE.U32.AND P0, PT, RZ, UR8, PT ;  /* 0x00000008ff007c0c */ /* 0x000fe2000bf05070 */
[----:B------:R-:W2:Y:S01]  /*88c0*/  S2R R14, SR_CTAID.Y ;  /* 0x00000000000e7919 */ /* 0x000ea20000002600 */
[----:B------:R-:W-:Y:S01]  /*88d0*/  ULDC UR10, c[0x0][0x630] ;  /* 0x00018c00000a7ab9 */ /* 0x000fe20000000800 */
[----:B------:R-:W-:Y:S01]  /*88e0*/  ULDC UR11, c[0x0][0x150] ;  /* 0x00005400000b7ab9 */ /* 0x000fe20000000800 */
[----:B------:R-:W-:Y:S01]  /*88f0*/  ISETP.NE.AND.EX P0, PT, RZ, UR9, PT, P0 ;  /* 0x00000009ff007c0c */ /* 0x000fe2000bf05300 */
[----:B------:R-:W-:Y:S02]  /*8900*/  IMAD.MOV.U32 R4, RZ, RZ, R16 ;  /* 0x000000ffff047224 */ /* 0x000fe400078e0010 */
[----:B------:R-:W-:Y:S01]  /*8910*/  IMAD.MOV.U32 R5, RZ, RZ, R17 ;  /* 0x000000ffff057224 */ /* 0x000fe200078e0011 */
[----:B0-----:R-:W-:-:S09]  /*8920*/  I2FP.F32.U32 R21, R19 ;  /* 0x0000001300157245 */ /* 0x001fd20000201000 */
[----:B------:R-:W-:Y:S05]  /*8930*/  @!P0 BRA `(.L_x_173) ;  /* 0x0000000000288947 */ /* 0x000fea0003800000 */
[----:B------:R-:W-:Y:S02]  /*8940*/  ULDC UR7, c[0x0][0x634] ;  /* 0x00018d0000077ab9 */ /* 0x000fe40000000800 */
[----:B------:R-:W-:-:S05]  /*8950*/  IADD3 R5, P0, R16, UR7, RZ ;  /* 0x0000000710057c10 */ /* 0x000fca000ff1e0ff */
[----:B------:R-:W-:-:S04]  /*8960*/  IMAD.X R15, RZ, RZ, R17, P0 ;  /* 0x000000ffff0f7224 */ /* 0x000fc800000e0611 */
[----:B------:R-:W-:-:S04]  /*8970*/  IMAD.WIDE.U32 R6, R15, UR8, RZ ;  /* 0x000000080f067c25 */ /* 0x000fc8000f8e00ff */
[----:B------:R-:W-:-:S04]  /*8980*/  IMAD.WIDE.U32 R6, P0, R5, UR9, R6 ;  /* 0x0000000905067c25 */ /* 0x000fc8000f800006 */
[----:B------:R-:W-:-:S04]  /*8990*/  IMAD.WIDE.U32 R4, R5, UR8, RZ ;  /* 0x0000000805047c25 */ /* 0x000fc8000f8e00ff */
[----:B------:R-:W-:Y:S01]  /*89a0*/  IMAD.MOV.U32 R4, RZ, RZ, R7 ;  /* 0x000000ffff047224 */ /* 0x000fe200078e0007 */
[----:B------:R-:W-:Y:S01]  /*89b0*/  IADD3 RZ, P1, R5, R6, RZ ;  /* 0x0000000605ff7210 */ /* 0x000fe20007f3e0ff */
[----:B------:R-:W-:-:S04]  /*89c0*/  IMAD.X R5, RZ, RZ, RZ, P0 ;  /* 0x000000ffff057224 */ /* 0x000fc800000e06ff */
[----:B------:R-:W-:-:S08]  /*89d0*/  IMAD.WIDE.U32.X R4, R15, UR9, R4, P1 ;  /* 0x000000090f047c25 */ /* 0x000fd000088e0404 */
.L_x_173:
[----:B------:R-:W-:Y:S01]  /*89e0*/  FMUL R21, R21, UR11 ;  /* 0x0000000b15157c20 */ /* 0x000fe20008400000 */
[--C-:B------:R-:W-:Y:S01]  /*89f0*/  SHF.R.U64 R15, R4, UR10, R5.reuse ;  /* 0x0000000a040f7c19 */ /* 0x100fe20008001205 */
[----:B------:R-:W-:Y:S01]  /*8a00*/  ULDC.64 UR8, c[0x0][0x620] ;  /* 0x0001880000087ab9 */ /* 0x000fe20000000a00 */
[----:B------:R-:W-:Y:S01]  /*8a10*/  SHF.R.U32.HI R4, RZ, UR10, R5 ;  /* 0x0000000aff047c19 */ /* 0x000fe20008011605 */
[----:B------:R-:W-:Y:S01]  /*8a20*/  ULDC.64 UR10, c[0x0][0x640] ;  /* 0x00019000000a7ab9 */ /* 0x000fe20000000a00 */
[----:B------:R-:W-:Y:S01]  /*8a30*/  IADD3 R5, P0, RZ, -R15, RZ ;  /* 0x8000000fff057210 */ /* 0x000fe20007f1e0ff */
[----:B------:R-:W0:Y:S01]  /*8a40*/  F2I.U32.TRUNC.NTZ R21, R21 ;  /* 0x0000001500157305 */ /* 0x000e22000020f000 */
[----:B------:R-:W-:-:S03]  /*8a50*/  ULDC UR7, c[0x0][0x618] ;  /* 0x0001860000077ab9 */ /* 0x000fc60000000800 */
[----:B------:R-:W-:Y:S01]  /*8a60*/  IMAD.X R4, RZ, RZ, ~R4, P0 ;  /* 0x000000ffff047224 */ /* 0x000fe200000e0e04 */
[----:B------:R-:W-:-:S03]  /*8a70*/  ISETP.NE.U32.AND P0, PT, RZ, UR10, PT ;  /* 0x0000000aff007c0c */ /* 0x000fc6000bf05070 */
[----:B------:R-:W-:Y:S01]  /*8a80*/  IMAD R4, R4, UR8, RZ ;  /* 0x0000000804047c24 */ /* 0x000fe2000f8e02ff */
[----:B------:R-:W-:-:S03]  /*8a90*/  ISETP.NE.AND.EX P0, PT, RZ, UR11, PT, P0 ;  /* 0x0000000bff007c0c */ /* 0x000fc6000bf05300 */
[C---:B------:R-:W-:Y:S02]  /*8aa0*/  IMAD R7, R5.reuse, UR9, R4 ;  /* 0x0000000905077c24 */ /* 0x040fe4000f8e0204 */
[----:B------:R-:W-:Y:S01]  /*8ab0*/  IMAD.WIDE.U32 R4, R5, UR8, R16 ;  /* 0x0000000805047c25 */ /* 0x000fe2000f8e0010 */
[----:B------:R-:W-:-:S03]  /*8ac0*/  ULDC UR8, c[0x0][0x154] ;  /* 0x0000550000087ab9 */ /* 0x000fc60000000800 */
[----:B0-----:R-:W-:Y:S02]  /*8ad0*/  IMAD.MOV R6, RZ, RZ, -R21 ;  /* 0x000000ffff067224 */ /* 0x001fe400078e0a15 */
[----:B------:R-:W0:Y:S01]  /*8ae0*/  LDC R21, c[0x0][0x148] ;  /* 0x00005200ff157b82 */ /* 0x000e220000000800 */
[----:B------:R-:W-:Y:S02]  /*8af0*/  IMAD.IADD R5, R5, 0x1, R7 ;  /* 0x0000000105057824 */ /* 0x000fe400078e0207 */
[----:B-1----:R-:W-:Y:S01]  /*8b00*/  IMAD R19, R20, R6, R19 ;  /* 0x0000000614137224 */ /* 0x002fe200078e0213 */
[----:B--2---:R-:W-:Y:S02]  /*8b10*/  I2FP.F32.U32 R6, R14 ;  /* 0x0000000e00067245 */ /* 0x004fe40000201000 */
[--C-:B------:R-:W-:Y:S02]  /*8b20*/  SHF.R.U64 R20, R4, UR7, R5.reuse ;  /* 0x0000000704147c19 */ /* 0x100fe40008001205 */
[----:B------:R-:W-:Y:S01]  /*8b30*/  SHF.R.U32.HI R5, RZ, UR7, R5 ;  /* 0x00000007ff057c19 */ /* 0x000fe20008011605 */
[----:B------:R-:W-:Y:S01]  /*8b40*/  FMUL R6, R6, UR8 ;  /* 0x0000000806067c20 */ /* 0x000fe20008400000 */
[----:B------:R-:W-:-:S02]  /*8b50*/  ULDC UR7, c[0x0][0x608] ;  /* 0x0001820000077ab9 */ /* 0x000fc40000000800 */
[--C-:B------:R-:W-:Y:S01]  /*8b60*/  SHF.R.U64 R23, R20, UR7, R5.reuse ;  /* 0x0000000714177c19 */ /* 0x100fe20008001205 */
[----:B------:R1:W2:Y:S01]  /*8b70*/  F2I.U32.TRUNC.NTZ R24, R6 ;  /* 0x0000000600187305 */ /* 0x0002a2000020f000 */
[----:B------:R-:W-:Y:S01]  /*8b80*/  SHF.R.U32.HI R4, RZ, UR7, R5 ;  /* 0x00000007ff047c19 */ /* 0x000fe20008011605 */
[----:B------:R-:W-:-:S03]  /*8b90*/  ULDC UR7, c[0x0][0x658] ;  /* 0x0001960000077ab9 */ /* 0x000fc60000000800 */
[--C-:B------:R-:W-:Y:S02]  /*8ba0*/  SHF.R.U64 R22, R23, UR7, R4.reuse ;  /* 0x0000000717167c19 */ /* 0x100fe40008001204 */
[----:B------:R-:W-:-:S03]  /*8bb0*/  SHF.R.U32.HI R25, RZ, UR7, R4 ;  /* 0x00000007ff197c19 */ /* 0x000fc60008011604 */
[----:B------:R-:W-:Y:S02]  /*8bc0*/  IMAD.MOV.U32 R4, RZ, RZ, R22 ;  /* 0x000000ffff047224 */ /* 0x000fe400078e0016 */
[----:B------:R-:W-:Y:S01]  /*8bd0*/  IMAD.MOV.U32 R5, RZ, RZ, R25 ;  /* 0x000000ffff057224 */ /* 0x000fe200078e0019 */
[----:B-1----:R-:W-:Y:S06]  /*8be0*/  @!P0 BRA `(.L_x_174) ;  /* 0x0000000000288947 */ /* 0x002fec0003800000 */
        /* <DEDUP_REMOVED lines=10> */
.L_x_174:
[----:B------:R-:W-:Y:S01]  /*8c90*/  ISETP.NE.AND P0, PT, R2, 0x1, PT ;  /* 0x000000010200780c */ /* 0x000fe20003f05270 */
[----:B------:R-:W-:Y:S01]  /*8ca0*/  ULDC UR7, c[0x0][0x648] ;  /* 0x0001920000077ab9 */ /* 0x000fe20000000800 */
[----:B------:R-:W-:Y:S01]  /*8cb0*/  LOP3.LUT R23, R23, UR6, RZ, 0xc0, !PT ;  /* 0x0000000617177c12 */ /* 0x000fe2000f8ec0ff */
[----:B--2---:R-:W-:Y:S01]  /*8cc0*/  IMAD.MOV R24, RZ, RZ, -R24 ;  /* 0x000000ffff187224 */ /* 0x004fe200078e0a18 */
[----:B------:R-:W-:Y:S01]  /*8cd0*/  SHF.R.U64 R4, R4, UR7, R5 ;  /* 0x0000000704047c19 */ /* 0x000fe20008001205 */
[----:B------:R-:W-:Y:S01]  /*8ce0*/  ULDC UR7, c[0x0][0x638] ;  /* 0x00018e0000077ab9 */ /* 0x000fe20000000800 */
[----:B------:R-:W-:Y:S01]  /*8cf0*/  LOP3.LUT R7, R20, UR4, RZ, 0xc0, !PT ;  /* 0x0000000414077c12 */ /* 0x000fe2000f8ec0ff */
[----:B------:R-:W-:Y:S01]  /*8d00*/  ULDC UR8, c[0x0][0x610] ;  /* 0x0001840000087ab9 */ /* 0x000fe20000000800 */
[----:B------:R-:W-:Y:S02]  /*8d10*/  IMAD.MOV.U32 R6, RZ, RZ, R15 ;  /* 0x000000ffff067224 */ /* 0x000fe400078e000f */
[----:B------:R-:W-:-:S02]  /*8d20*/  IMAD.MOV R5, RZ, RZ, -R4 ;  /* 0x000000ffff057224 */ /* 0x000fc400078e0a04 */
[----:B------:R-:W-:Y:S02]  /*8d30*/  IMAD R4, R4, UR5, R23 ;  /* 0x0000000504047c24 */ /* 0x000fe4000f8e0217 */
[----:B0-----:R-:W-:Y:S02]  /*8d40*/  @P0 IMAD R19, R21, R24, R14 ;  /* 0x0000001815130224 */ /* 0x001fe400078e020e */
[----:B------:R-:W-:Y:S01]  /*8d50*/  IMAD R22, R5, UR7, R22 ;  /* 0x0000000705167c24 */ /* 0x000fe2000f8e0216 */
[----:B------:R-:W-:Y:S01]  /*8d60*/  ULDC UR7, c[0x0][0x600] ;  /* 0x0001800000077ab9 */ /* 0x000fe20000000800 */
[----:B------:R-:W-:Y:S02]  /*8d70*/  IMAD R20, R4, UR8, R19 ;  /* 0x0000000804147c24 */ /* 0x000fe4000f8e0213 */
[----:B------:R-:W-:Y:S02]  /*8d80*/  IMAD R5, R22, UR7, R7 ;  /* 0x0000000716057c24 */ /* 0x000fe4000f8e0207 */
[----:B------:R-:W-:-:S03]  /*8d90*/  IMAD.MOV.U32 R4, RZ, RZ, 0x1 ;  /* 0x00000001ff047424 */ /* 0x000fc600078e00ff */
[----:B------:R-:W-:Y:S02]  /*8da0*/  SEL R19, R5, R20, !P0 ;  /* 0x0000001405137207 */ /* 0x000fe40004000000 */
[----:B------:R-:W-:-:S07]  /*8db0*/  SEL R20, R20, R5, !P0 ;  /* 0x0000000514147207 */ /* 0x000fce0004000000 */
.L_x_172:
[----:B------:R-:W-:Y:S05]  /*8dc0*/  BSYNC B1 ;  /* 0x0000000000017941 */ /* 0x000fea0003800000 */
.L_x_171:
[----:B------:R-:W-:-:S13]  /*8dd0*/  LOP3.LUT P0, RZ, R4, 0xff, RZ, 0xc0, !PT ;  /* 0x000000ff04ff7812 */ /* 0x000fda000780c0ff */
[----:B------:R-:W-:Y:S05]  /*8de0*/  @P0 BRA `(.L_x_175) ;  /* 0xfffffff400040947 */ /* 0x000fea000383ffff */
[----:B------:R-:W-:Y:S05]  /*8df0*/  BSYNC B0 ;  /* 0x0000000000007941 */ /* 0x000fea0003800000 */
.L_x_164:
[----:B------:R-:W-:-:S03]  /*8e00*/  UMOV UR7, 0xffffffff ;  /* 0xffffffff00077882 */ /* 0x000fc60000000000 */
[----:B------:R-:W-:Y:S05]  /*8e10*/  BRA.DIV UR7, `(.L_x_176) ;  /* 0x0000000607147947 */ /* 0x000fea000b800000 */
[----:B------:R-:W-:-:S13]  /*8e20*/  ELECT P6, URZ, PT ;  /* 0x00000000003f782f */ /* 0x000fda00038c0000 */
.L_x_190:
[----:B------:R-:W-:Y:S04]  /*8e30*/  BSSY B0, `(.L_x_177) ;  /* 0x000002b000007945 */ /* 0x000fe80003800000 */
[----:B------:R-:W-:Y:S05]  /*8e40*/  @!P6 BRA `(.L_x_178) ;  /* 0x0000000000a4e947 */ /* 0x000fea0003800000 */
[----:B------:R-:W-:-:S04]  /*8e50*/  LOP3.LUT R18, R18, 0x2, RZ, 0xfc, !PT ;  /* 0x0000000212127812 */ /* 0x000fc800078efcff */
[----:B------:R-:W-:-:S13]  /*8e60*/  ISETP.NE.AND P0, PT, R18, 0x3, PT ;  /* 0x000000031200780c */ /* 0x000fda0003f05270 */
[----:B------:R-:W-:Y:S05]  /*8e70*/  @!P0 BRA `(.L_x_179) ;  /* 0x0000000000048947 */ /* 0x000fea0003800000 */
[----:B------:R-:W-:Y:S01]  /*8e80*/  BPT.TRAP 0x1 ;  /* 0x000000040000795c */ /* 0x000fe20000300000 */
.L_x_179:
[----:B------:R-:W0:Y:S01]  /*8e90*/  S2R R5, SR_CgaCtaId ;  /* 0x0000000000057919 */ /* 0x000e220000008800 */
[----:B------:R-:W-:Y:S02]  /*8ea0*/  MOV R0, 0x400 ;  /* 0x0000040000007802 */ /* 0x000fe40000000f00 */
[----:B------:R-:W-:Y:S02]  /*8eb0*/  SHF.L.U32 R2, R3, 0x1f, RZ ;  /* 0x0000001f03027819 */ /* 0x000fe400000006ff */
[----:B0-----:R-:W-:-:S05]  /*8ec0*/  LEA R5, R5, R0, 0x18 ;  /* 0x0000000005057211 */ /* 0x001fca00078ec0ff */
[----:B------:R-:W-:-:S04]  /*8ed0*/  VIADD R5, R5, 0x20 ;  /* 0x0000002005057836 */ /* 0x000fc80000000000 */
[C---:B------:R-:W-:Y:S02]  /*8ee0*/  IMAD R7, R8.reuse, 0x8, R5 ;  /* 0x0000000808077824 */ /* 0x040fe400078e0205 */
[----:B------:R-:W-:Y:S02]  /*8ef0*/  VIADD R8, R8, 0x1 ;  /* 0x0000000108087836 */ /* 0x000fe40000000000 */
[----:B------:R-:W0:Y:S03]  /*8f00*/  SYNCS.PHASECHK.TRANS64.TRYWAIT P0, [R7+URZ], R2 ;  /* 0x00000002070075a7 */ /* 0x000e26000800017f */
[----:B------:R-:W-:-:S04]  /*8f10*/  ISETP.NE.AND P1, PT, R8, 0x4, PT ;  /* 0x000000040800780c */ /* 0x000fc80003f25270 */
[----:B------:R-:W-:Y:S02]  /*8f20*/  SEL R0, RZ, 0x1, P1 ;  /* 0x00000001ff007807 */ /* 0x000fe40000800000 */
[----:B------:R-:W-:Y:S02]  /*8f30*/  SEL R8, R8, RZ, P1 ;  /* 0x000000ff08087207 */ /* 0x000fe40000800000 */
[----:B------:R-:W-:-:S03]  /*8f40*/  LOP3.LUT R9, R3, R0, RZ, 0x3c, !PT ;  /* 0x0000000003097212 */ /* 0x000fc600078e3cff */
[----:B------:R-:W-:Y:S01]  /*8f50*/  IMAD R6, R8, 0x8, R5 ;  /* 0x0000000808067824 */ /* 0x000fe200078e0205 */
[----:B------:R-:W-:Y:S01]  /*8f60*/  SHF.L.U32 R3, R9, 0x1f, RZ ;  /* 0x0000001f09037819 */ /* 0x000fe200000006ff */
[----:B0-----:R-:W-:Y:S06]  /*8f70*/  @!P0 BRA `(.L_x_180) ;  /* 0x0000000000dc8947 */ /* 0x001fec0003800000 */
.L_x_191:
[----:B------:R-:W1:Y:S01]  /*8f80*/  SYNCS.PHASECHK.TRANS64.TRYWAIT P0, [R6+URZ], R3 ;  /* 0x00000003060075a7 */ /* 0x000e62000800017f */
[----:B------:R-:W-:-:S05]  /*8f90*/  VIADD R0, R8, 0x1 ;  /* 0x0000000108007836 */ /* 0x000fca0000000000 */
[----:B------:R-:W-:-:S04]  /*8fa0*/  ISETP.NE.AND P1, PT, R0, 0x4, PT ;  /* 0x000000040000780c */ /* 0x000fc80003f25270 */
[----:B0-----:R-:W-:Y:S02]  /*8fb0*/  SEL R2, RZ, 0x1, P1 ;  /* 0x00000001ff027807 */ /* 0x001fe40000800000 */
[----:B------:R-:W-:Y:S02]  /*8fc0*/  SEL R0, R0, RZ, P1 ;  /* 0x000000ff00007207 */ /* 0x000fe40000800000 */
[----:B------:R-:W-:-:S03]  /*8fd0*/  LOP3.LUT R9, R9, R2, RZ, 0x3c, !PT ;  /* 0x0000000209097212 */ /* 0x000fc600078e3cff */
[----:B------:R-:W-:Y:S01]  /*8fe0*/  IMAD R7, R0, 0x8, R5 ;  /* 0x0000000800077824 */ /* 0x000fe200078e0205 */
[----:B------:R-:W-:Y:S01]  /*8ff0*/  SHF.L.U32 R4, R9, 0x1f, RZ ;  /* 0x0000001f09047819 */ /* 0x000fe200000006ff */
[----:B-1----:R-:W-:Y:S06]  /*9000*/  @!P0 BRA `(.L_x_181) ;  /* 0x0000000000cc8947 */ /* 0x002fec0003800000 */
.L_x_192:
[----:B------:R-:W1:Y:S01]  /*9010*/  SYNCS.PHASECHK.TRANS64.TRYWAIT P0, [R7+URZ], R4 ;  /* 0x00000004070075a7 */ /* 0x000e62000800017f */
[----:B------:R-:W-:-:S05]  /*9020*/  VIADD R0, R0, 0x1 ;  /* 0x0000000100007836 */ /* 0x000fca0000000000 */
[----:B------:R-:W-:-:S04]  /*9030*/  ISETP.NE.AND P1, PT, R0, 0x4, PT ;  /* 0x000000040000780c */ /* 0x000fc80003f25270 */
[----:B------:R-:W-:Y:S02]  /*9040*/  SEL R2, RZ, 0x1, P1 ;  /* 0x00000001ff027807 */ /* 0x000fe40000800000 */
[----:B------:R-:W-:Y:S02]  /*9050*/  SEL R0, R0, RZ, P1 ;  /* 0x000000ff00007207 */ /* 0x000fe40000800000 */
[----:B------:R-:W-:Y:S01]  /*9060*/  LOP3.LUT R2, R9, R2, RZ, 0x3c, !PT ;  /* 0x0000000209027212 */ /* 0x000fe200078e3cff */
[----:B-1----:R-:W-:Y:S06]  /*9070*/  @!P0 BRA `(.L_x_182) ;  /* 0x0000000000c48947 */ /* 0x002fec0003800000 */
.L_x_193:
[----:B------:R-:W-:Y:S01]  /*9080*/  IMAD R5, R0, 0x8, R5 ;  /* 0x0000000800057824 */ /* 0x000fe200078e0205 */
[----:B------:R-:W-:-:S07]  /*9090*/  SHF.L.U32 R0, R2, 0x1f, RZ ;  /* 0x0000001f02007819 */ /* 0x000fce00000006ff */
.L_x_183:
[----:B--2---:R2:W3:Y:S02]  /*90a0*/  SYNCS.PHASECHK.TRANS64.TRYWAIT P0, [R5+URZ], R0 ;  /* 0x00000000050075a7 */ /* 0x0044e4000800017f */
[----:B---3--:R-:W-:Y:S05]  /*90b0*/  @!P0 NANOSLEEP.SYNCS 0x989680 ;  /* 0x009896800000895d */ /* 0x008fea0003900000 */
[----:B------:R-:W3:Y:S02]  /*90c0*/  @!P0 SYNCS.PHASECHK.TRANS64 P0, [R5+URZ], R0 ;  /* 0x00000000050085a7 */ /* 0x000ee4000800007f */
[----:B---3--:R-:W-:Y:S05]  /*90d0*/  @!P0 BRA `(.L_x_183) ;  /* 0xfffffffc00f08947 */ /* 0x008fea000383ffff */
.L_x_178:
[----:B------:R-:W-:Y:S05]  /*90e0*/  BSYNC B0 ;  /* 0x0000000000007941 */ /* 0x000fea0003800000 */
.L_x_177:
[----:B------:R-:W-:Y:S05]  /*90f0*/  EXIT ;  /* 0x000000000000794d */ /* 0x000fea0003800000 */
.L_x_21:
[----:B-1----:R1:W2:Y:S02]  /*9100*/  SYNCS.PHASECHK.TRANS64.TRYWAIT P1, [R3+URZ], R0 ;  /* 0x00000000030075a7 */ /* 0x0022a4000802017f */
[----:B--2---:R-:W-:Y:S05]  /*9110*/  @!P1 NANOSLEEP.SYNCS 0x989680 ;  /* 0x009896800000995d */ /* 0x004fea0003900000 */
[----:B------:R-:W2:Y:S02]  /*9120*/  @!P1 SYNCS.PHASECHK.TRANS64 P1, [R3+URZ], R0 ;  /* 0x00000000030095a7 */ /* 0x000ea4000802007f */
[----:B--2---:R-:W-:Y:S05]  /*9130*/  @!P1 BRA `(.L_x_21) ;  /* 0xfffffffc00f09947 */ /* 0x004fea000383ffff */
[----:B------:R-:W-:Y:S05]  /*9140*/  BRA `(.L_x_20) ;  /* 0xffffff84008c7947 */ /* 0x000fea000383ffff */
.L_x_26:
[----:B-1----:R1:W2:Y:S02]  /*9150*/  SYNCS.PHASECHK.TRANS64.TRYWAIT P1, [R5+URZ], R4 ;  /* 0x00000004050075a7 */ /* 0x0022a4000802017f */
[----:B--2---:R-:W-:Y:S05]  /*9160*/  @!P1 NANOSLEEP.SYNCS 0x989680 ;  /* 0x009896800000995d */ /* 0x004fea0003900000 */
[----:B------:R-:W2:Y:S02]  /*9170*/  @!P1 SYNCS.PHASECHK.TRANS64 P1, [R5+URZ], R4 ;  /* 0x00000004050095a7 */ /* 0x000ea4000802007f */
[----:B--2---:R-:W-:Y:S05]  /*9180*/  @!P1 BRA `(.L_x_26) ;  /* 0xfffffffc00f09947 */ /* 0x004fea000383ffff */
[----:B------:R-:W-:Y:S05]  /*9190*/  BRA `(.L_x_25) ;  /* 0xffffff8c009c7947 */ /* 0x000fea000383ffff */
.L_x_165:
[----:B------:R-:W-:Y:S01]  /*91a0*/  BSSY B1, `(.L_x_184) ;  /* 0x0000006000017945 */ /* 0x000fe20003800000 */
[----:B------:R-:W-:-:S07]  /*91b0*/  IMAD.MOV.U32 R15, RZ, RZ, -0x1 ;  /* 0xffffffffff0f7424 */ /* 0x000fce00078e00ff */
[----:B------:R-:W-:Y:S05]  /*91c0*/  WARPSYNC.COLLECTIVE R15, `(.L_x_185) ;  /* 0x000000000f0c7348 */ /* 0x000fea0003c00000 */
[----:B------:R-:W-:Y:S02]  /*91d0*/  ELECT P6, UR62, PT ;  /* 0x00000000003e782f */ /* 0x000fe400038c0000 */
[----:B------:R-:W-:Y:S01]  /*91e0*/  MOV R14, UR62 ;  /* 0x0000003e000e7c02 */ /* 0x000fe20008000f00 */
[----:B------:R-:W-:Y:S10]  /*91f0*/  ENDCOLLECTIVE ;  /* 0x000000000000791b */ /* 0x000ff40003800000 */
.L_x_185:
[----:B------:R-:W-:Y:S05]  /*9200*/  BSYNC B1 ;  /* 0x0000000000017941 */ /* 0x000fea0003800000 */
.L_x_184:
[----:B------:R-:W-:Y:S05]  /*9210*/  BRA `(.L_x_186) ;  /* 0xfffffff000047947 */ /* 0x000fea000383ffff */
.L_x_168:
[----:B0-----:R0:W1:Y:S02]  /*9220*/  SYNCS.PHASECHK.TRANS64.TRYWAIT P0, [R20+URZ+0x20], R7 ;  /* 0x00002007140075a7 */ /* 0x001064000800017f */
[----:B-1----:R-:W-:Y:S05]  /*9230*/  @!P0 NANOSLEEP.SYNCS 0x989680 ;  /* 0x009896800000895d */ /* 0x002fea0003900000 */
[----:B------:R-:W1:Y:S02]  /*9240*/  @!P0 SYNCS.PHASECHK.TRANS64 P0, [R20+URZ+0x20], R7 ;  /* 0x00002007140085a7 */ /* 0x000e64000800007f */
[----:B-1----:R-:W-:Y:S05]  /*9250*/  @!P0 BRA `(.L_x_168) ;  /* 0xfffffffc00f08947 */ /* 0x002fea000383ffff */
[----:B------:R-:W-:Y:S05]  /*9260*/  BRA `(.L_x_187) ;  /* 0xfffffff000447947 */ /* 0x000fea000383ffff */
.L_x_176:
[----:B------:R-:W-:Y:S01]  /*9270*/  BSSY B0, `(.L_x_188) ;  /* 0x0000006000007945 */ /* 0x000fe20003800000 */
[----:B------:R-:W-:-:S07]  /*9280*/  IMAD.MOV.U32 R15, RZ, RZ, -0x1 ;  /* 0xffffffffff0f7424 */ /* 0x000fce00078e00ff */
[----:B------:R-:W-:Y:S05]  /*9290*/  WARPSYNC.COLLECTIVE R15, `(.L_x_189) ;  /* 0x000000000f0c7348 */ /* 0x000fea0003c00000 */
[----:B------:R-:W-:Y:S02]  /*92a0*/  ELECT P6, UR62, PT ;  /* 0x00000000003e782f */ /* 0x000fe400038c0000 */
[----:B------:R-:W-:Y:S01]  /*92b0*/  MOV R14, UR62 ;  /* 0x0000003e000e7c02 */ /* 0x000fe20008000f00 */
[----:B------:R-:W-:Y:S10]  /*92c0*/  ENDCOLLECTIVE ;  /* 0x000000000000791b */ /* 0x000ff40003800000 */
.L_x_189:
[----:B------:R-:W-:Y:S05]  /*92d0*/  BSYNC B0 ;  /* 0x0000000000007941 */ /* 0x000fea0003800000 */
.L_x_188:
[----:B------:R-:W-:Y:S05]  /*92e0*/  BRA `(.L_x_190) ;  /* 0xfffffff800d07947 */ /* 0x000fea000383ffff */
.L_x_180:
[----:B0-----:R0:W1:Y:S02]  /*92f0*/  SYNCS.PHASECHK.TRANS64.TRYWAIT P0, [R7+URZ], R2 ;  /* 0x00000002070075a7 */ /* 0x001064000800017f */
[----:B-1----:R-:W-:Y:S05]  /*9300*/  @!P0 NANOSLEEP.SYNCS 0x989680 ;  /* 0x009896800000895d */ /* 0x002fea0003900000 */
[----:B------:R-:W1:Y:S02]  /*9310*/  @!P0 SYNCS.PHASECHK.TRANS64 P0, [R7+URZ], R2 ;  /* 0x00000002070085a7 */ /* 0x000e64000800007f */
[----:B-1----:R-:W-:Y:S05]  /*9320*/  @!P0 BRA `(.L_x_180) ;  /* 0xfffffffc00f08947 */ /* 0x002fea000383ffff */
[----:B------:R-:W-:Y:S05]  /*9330*/  BRA `(.L_x_191) ;  /* 0xfffffffc00107947 */ /* 0x000fea000383ffff */
.L_x_181:
[----:B0-----:R0:W1:Y:S02]  /*9340*/  SYNCS.PHASECHK.TRANS64.TRYWAIT P0, [R6+URZ], R3 ;  /* 0x00000003060075a7 */ /* 0x001064000800017f */
[----:B-1----:R-:W-:Y:S05]  /*9350*/  @!P0 NANOSLEEP.SYNCS 0x989680 ;  /* 0x009896800000895d */ /* 0x002fea0003900000 */
[----:B------:R-:W1:Y:S02]  /*9360*/  @!P0 SYNCS.PHASECHK.TRANS64 P0, [R6+URZ], R3 ;  /* 0x00000003060085a7 */ /* 0x000e64000800007f */
[----:B-1----:R-:W-:Y:S05]  /*9370*/  @!P0 BRA `(.L_x_181) ;  /* 0xfffffffc00f08947 */ /* 0x002fea000383ffff */
[----:B------:R-:W-:Y:S05]  /*9380*/  BRA `(.L_x_192) ;  /* 0xfffffffc00207947 */ /* 0x000fea000383ffff */
.L_x_182:
[----:B-1----:R1:W2:Y:S02]  /*9390*/  SYNCS.PHASECHK.TRANS64.TRYWAIT P0, [R7+URZ], R4 ;  /* 0x00000004070075a7 */ /* 0x0022a4000800017f */
[----:B--2---:R-:W-:Y:S05]  /*93a0*/  @!P0 NANOSLEEP.SYNCS 0x989680 ;  /* 0x009896800000895d */ /* 0x004fea0003900000 */
[----:B------:R-:W2:Y:S02]  /*93b0*/  @!P0 SYNCS.PHASECHK.TRANS64 P0, [R7+URZ], R4 ;  /* 0x00000004070085a7 */ /* 0x000ea4000800007f */
[----:B--2---:R-:W-:Y:S05]  /*93c0*/  @!P0 BRA `(.L_x_182) ;  /* 0xfffffffc00f08947 */ /* 0x004fea000383ffff */
[----:B------:R-:W-:Y:S05]  /*93d0*/  BRA `(.L_x_193) ;  /* 0xfffffffc00287947 */ /* 0x000fea000383ffff */
.L_x_194:
[----:B------:R-:W-:-:S00]  /*93e0*/  BRA `(.L_x_194) ;  /* 0xfffffffc00fc7947 */ /* 0x000fc0000383ffff */
[----:B------:R-:W-:-:S00]  /*93f0*/  NOP ;  /* 0x0000000000007918 */ /* 0x000fc00000000000 */
        /* <DEDUP_REMOVED lines=8> */
.L_x_195:


//--------------------- .nv.global.init           --------------------------
	.section	.nv.global.init,"aw",@progbits
.nv.global.init:
	.type		$str$22,@object
	.size		$str$22,($str$23 - $str$22)
$str$22:
        /*0000*/ 	.byte	0x6b, 0x5f, 0x74, 0x69, 0x6c, 0x65, 0x5f, 0x63, 0x6f, 0x75, 0x6e, 0x74, 0x20, 0x3e, 0x3d, 0x20
        /*0010*/ 	.byte	0x31, 0x00
	.type		$str$23,@object
	.size		$str$23,(__unnamed_1 - $str$23)
$str$23:
        /*0012*/ 	.byte	0x2f, 0x74, 0x6d, 0x70, 0x2f, 0x63, 0x75, 0x74, 0x6c, 0x61, 0x73, 0x73, 0x5f, 0x73, 0x77, 0x65
        /*0022*/ 	.byte	0x65, 0x70, 0x5f, 0x73, 0x72, 0x63, 0x2f, 0x69, 0x6e, 0x63, 0x6c, 0x75, 0x64, 0x65, 0x2f, 0x63
        /*0032*/ 	.byte	0x75, 0x74, 0x6c, 0x61, 0x73, 0x73, 0x2f, 0x67, 0x65, 0x6d, 0x6d, 0x2f, 0x63, 0x6f, 0x6c, 0x6c
        /*0042*/ 	.byte	0x65, 0x63, 0x74, 0x69, 0x76, 0x65, 0x2f, 0x73, 0x6d, 0x39, 0x30, 0x5f, 0x6d, 0x6d, 0x61, 0x5f
        /*0052*/ 	.byte	0x74, 0x6d, 0x61, 0x5f, 0x67, 0x6d, 0x6d, 0x61, 0x5f, 0x73, 0x73, 0x5f, 0x77, 0x61, 0x72, 0x70
        /*0062*/ 	.byte	0x73, 0x70, 0x65, 0x63, 0x69, 0x61, 0x6c, 0x69, 0x7a, 0x65, 0x64, 0x2e, 0x68, 0x70, 0x70, 0x00
	.type		__unnamed_1,@object
	.size		__unnamed_1,(.L_0 - __unnamed_1)
__unnamed_1:
        /*0072*/ 	.byte	0x76, 0x6f, 0x69, 0x64, 0x20, 0x63, 0x75, 0x74, 0x6c, 0x61, 0x73, 0x73, 0x3a, 0x3a, 0x67, 0x65
        /* <DEDUP_REMOVED lines=180> */
        /*0bc2*/ 	.byte	0x74, 0x65, 0x3a, 0x3a, 0x69, 0x64, 0x65, 0x6e, 0x74, 0x69, 0x74, 0x79, 0x5d, 0x00
.L_0:


//--------------------- .nv.shared._ZN7cutlass13device_kernelINS_4gemm6kernel13GemmUniversalIN4cute5tupleIJiiiiEEENS1_10collective13CollectiveMmaINS1_34MainloopSm90TmaGmmaWarpSpecializedILi4ENS5_IJNS4_1CILi1EEENSA_ILi2EEESB_EEENS1_35KernelTmaWarpSpecializedCooperativeEEENS5_IJNSA_ILi256EEENSA_ILi64EEENSA_ILi128EEEEEENS_10bfloat16_tENS5_IJlSB_lEEESK_SL_NS4_8TiledMMAINS4_8MMA_AtomIJNS4_4SM904GMMA27MMA_64x64x16_F32BF16BF16_SSILNSP_5MajorE0ELSR_0ELNSP_7ScaleInE1ELSS_1EEEEEENS4_6LayoutINS5_IJSC_SB_SB_EEENS5_IJSB_NSA_ILi0EEESX_EEEEENS5_IJNS4_10UnderscoreES10_S10_EEEEENS4_23SM90_TMA_LOAD_MULTICASTENS4_14ComposedLayoutINS4_7SwizzleILi3ELi4ELi3EEENS4_18smem_ptr_flag_bitsILi16EEENSV_INS5_IJNSA_ILi8EEESH_EEENS5_IJSH_SB_EEEEEEEvNS4_8identityENS4_13SM90_TMA_LOADES1D_vS1E_EENS_8epilogue10collective6detail29Sm90TmaWarpSpecializedAdapterINS1I_15DefaultEpilogueISK_SL_SL_NS1H_6thread17LinearCombinationISK_Li1EffLNS1M_9ScaleType4KindE0ELNS_15FloatRoundStyleE2ESK_EENS1_15EpilogueDefaultEEEEEvvEEEEvNT_6ParamsE --------------------------
	.section	.nv.shared._ZN7cutlass13device_kernelINS_4gemm6kernel13GemmUniversalIN4cute5tupleIJiiiiEEENS1_10collective13CollectiveMmaINS1_34MainloopSm90TmaGmmaWarpSpecializedILi4ENS5_IJNS4_1CILi1EEENSA_ILi2EEESB_EEENS1_35KernelTmaWarpSpecializedCooperativeEEENS5_IJNSA_ILi256EEENSA_ILi64EEENSA_ILi128EEEEEENS_10bfloat16_tENS5_IJlSB_lEEESK_SL_NS4_8TiledMMAINS4_8MMA_AtomIJNS4_4SM904GMMA27MMA_64x64x16_F32BF16BF16_SSILNSP_5MajorE0ELSR_0ELNSP_7ScaleInE1ELSS_1EEEEEENS4_6LayoutINS5_IJSC_SB_SB_EEENS5_IJSB_NSA_ILi0EEESX_EEEEENS5_IJNS4_10UnderscoreES10_S10_EEEEENS4_23SM90_TMA_LOAD_MULTICASTENS4_14ComposedLayoutINS4_7SwizzleILi3ELi4ELi3EEENS4_18smem_ptr_flag_bitsILi16EEENSV_INS5_IJNSA_ILi8EEESH_EEENS5_IJSH_SB_EEEEEEEvNS4_8identityENS4_13SM90_TMA_LOADES1D_vS1E_EENS_8epilogue10collective6detail29Sm90TmaWarpSpecializedAdapterINS1I_15DefaultEpilogueISK_SL_SL_NS1H_6thread17LinearCombinationISK_Li1EffLNS1M_9ScaleType4KindE0ELNS_15FloatRoundStyleE2ESK_EENS1_15EpilogueDefaultEEEEEvvEEEEvNT_6ParamsE,"aw",@nobits
	.sectionflags	@""
	.align	16
	.zero		1024


//--------------------- .nv.shared.reserved.0     --------------------------
	.section	.nv.shared.reserved.0,"aw",@nobits
	.weak		__nv_reservedSMEM_offset_0_alias
	.size		__nv_reservedSMEM_offset_0_alias, 0, 0
	.other		__nv_reservedSMEM_offset_0_alias,@"STO_CUDA_RESERVED_SHARED STV_DEFAULT"
__nv_reservedSMEM_offset_0_alias:
	.zero		0


//--------------------- .nv.global                --------------------------
	.section	.nv.global,"aw",@nobits
.nv.global:
	.type		_ZN39_INTERNAL_4874513a_4_k_cu_24ff4ee1_31184cute1_E,@object
	.size		_ZN39_INTERNAL_4874513a_4_k_cu_24ff4ee1_31184cute1_E,(_ZN39_INTERNAL_4874513a_4_k_cu_24ff4ee1_31184cuda3std3__45__cpo6cbeginE - _ZN39_INTERNAL_4874513a_4_k_cu_24ff4ee1_31184cute1_E)
_ZN39_INTERNAL_4874513a_4_k_cu_24ff4ee1_31184cute1_E:
	.zero		1
	.type		_ZN39_INTERNAL_4874513a_4_k_cu_24ff4ee1_31184cuda3std3__45__cpo6cbeginE,@object
	.size		_ZN39_INTERNAL_4874513a_4_k_cu_24ff4ee1_31184cuda3std3__45__cpo6cbeginE,(_ZN39_INTERNAL_4874513a_4_k_cu_24ff4ee1_31184cuda3std3__48in_placeE - _ZN39_INTERNAL_4874513a_4_k_cu_24ff4ee1_31184cuda3std3__45__cpo6cbeginE)
_ZN39_INTERNAL_4874513a_4_k_cu_24ff4ee1_31184cuda3std3__45__cpo6cbeginE:
	.zero		1
	.type		_ZN39_INTERNAL_4874513a_4_k_cu_24ff4ee1_31184cuda3std3__48in_placeE,@object
	.size		_ZN39_INTERNAL_4874513a_4_k_cu_24ff4ee1_31184cuda3std3__48in_placeE,(_ZN39_INTERNAL_4874513a_4_k_cu_24ff4ee1_31184cuda3std6ranges3__45__cpo9iter_moveE - _ZN39_INTERNAL_4874513a_4_k_cu_24ff4ee1_31184cuda3std3__48in_placeE)
_ZN39_INTERNAL_4874513a_4_k_cu_24ff4ee1_31184cuda3std3__48in_placeE:
	.zero		1
	.type		_ZN39_INTERNAL_4874513a_4_k_cu_24ff4ee1_31184cuda3std6ranges3__45__cpo9iter_moveE,@object
	.size		_ZN39_INTERNAL_4874513a_4_k_cu_24ff4ee1_31184cuda3std6ranges3__45__cpo9iter_moveE,(_ZN39_INTERNAL_4874513a_4_k_cu_24ff4ee1_31184cuda3std3__45__cpo5beginE - _ZN39_INTERNAL_4874513a_4_k_cu_24ff4ee1_31184cuda3std6ranges3__45__cpo9iter_moveE)
_ZN39_INTERNAL_4874513a_4_k_cu_24ff4ee1_31184cuda3std6ranges3__45__cpo9iter_moveE:
	.zero		1
	.type		_ZN39_INTERNAL_4874513a_4_k_cu_24ff4ee1_31184cuda3std3__45__cpo5beginE,@object
	.size		_ZN39_INTERNAL_4874513a_4_k_cu_24ff4ee1_31184cuda3std3__45__cpo5beginE,(_ZN39_INTERNAL_4874513a_4_k_cu_24ff4ee1_31184cuda3std3__441_GLOBAL__N__4874513a_4_k_cu_24ff4ee1_31186ignoreE - _ZN39_INTERNAL_4874513a_4_k_cu_24ff4ee1_31184cuda3std3__45__cpo5beginE)
_ZN39_INTERNAL_4874513a_4_k_cu_24ff4ee1_31184cuda3std3__45__cpo5beginE:
	.zero		1
	.type		_ZN39_INTERNAL_4874513a_4_k_cu_24ff4ee1_31184cuda3std3__441_GLOBAL__N__4874513a_4_k_cu_24ff4ee1_31186ignoreE,@object
	.size		_ZN39_INTERNAL_4874513a_4_k_cu_24ff4ee1_31184cuda3std3__441_GLOBAL__N__4874513a_4_k_cu_24ff4ee1_31186ignoreE,(_ZN39_INTERNAL_4874513a_4_k_cu_24ff4ee1_31184cute7productE - _ZN39_INTERNAL_4874513a_4_k_cu_24ff4ee1_31184cuda3std3__441_GLOBAL__N__4874513a_4_k_cu_24ff4ee1_31186ignoreE)
_ZN39_INTERNAL_4874513a_4_k_cu_24ff4ee1_31184cuda3std3__441_GLOBAL__N__4874513a_4_k_cu_24ff4ee1_31186ignoreE:
	.zero		1
	.type		_ZN39_INTERNAL_4874513a_4_k_cu_24ff4ee1_31184cute7productE,@object
	.size		_ZN39_INTERNAL_4874513a_4_k_cu_24ff4ee1_31184cute7productE,(_ZN39_INTERNAL_4874513a_4_k_cu_24ff4ee1_31184cuda3std3__45__cpo3endE - _ZN39_INTERNAL_4874513a_4_k_cu_24ff4ee1_31184cute7productE)
_ZN39_INTERNAL_4874513a_4_k_cu_24ff4ee1_31184cute7productE:
	.zero		1
	.type		_ZN39_INTERNAL_4874513a_4_k_cu_24ff4ee1_31184cuda3std3__45__cpo3endE,@object
	.size		_ZN39_INTERNAL_4874513a_4_k_cu_24ff4ee1_31184cuda3std3__45__cpo3endE,(_ZN39_INTERNAL_4874513a_4_k_cu_24ff4ee1_31184cuda3std3__419piecewise_constructE - _ZN39_INTERNAL_4874513a_4_k_cu_24ff4ee1_31184cuda3std3__45__cpo3endE)
_ZN39_INTERNAL_4874513a_4_k_cu_24ff4ee1_31184cuda3std3__45__cpo3endE:
	.zero		1
	.type		_ZN39_INTERNAL_4874513a_4_k_cu_24ff4ee1_31184cuda3std3__419piecewise_constructE,@object
	.size		_ZN39_INTERNAL_4874513a_4_k_cu_24ff4ee1_31184cuda3std3__419piecewise_constructE,(_ZN39_INTERNAL_4874513a_4_k_cu_24ff4ee1_31184cuda3std3__45__cpo4cendE - _ZN39_INTERNAL_4874513a_4_k_cu_24ff4ee1_31184cuda3std3__419piecewise_constructE)
_ZN39_INTERNAL_4874513a_4_k_cu_24ff4ee1_31184cuda3std3__419piecewise_constructE:
	.zero		1
	.type		_ZN39_INTERNAL_4874513a_4_k_cu_24ff4ee1_31184cuda3std3__45__cpo4cendE,@object
	.size		_ZN39_INTERNAL_4874513a_4_k_cu_24ff4ee1_31184cuda3std3__45__cpo4cendE,(_ZN39_INTERNAL_4874513a_4_k_cu_24ff4ee1_31184cuda3std6ranges3__45__cpo4swapE - _ZN39_INTERNAL_4874513a_4_k_cu_24ff4ee1_31184cuda3std3__45__cpo4cendE)
_ZN39_INTERNAL_4874513a_4_k_cu_24ff4ee1_31184cuda3std3__45__cpo4cendE:
	.zero		1
	.type		_ZN39_INTERNAL_4874513a_4_k_cu_24ff4ee1_31184cuda3std6ranges3__45__cpo4swapE,@object
	.size		_ZN39_INTERNAL_4874513a_4_k_cu_24ff4ee1_31184cuda3std6ranges3__45__cpo4swapE,(.L_8 - _ZN39_INTERNAL_4874513a_4_k_cu_24ff4ee1_31184cuda3std6ranges3__45__cpo4swapE)
_ZN39_INTERNAL_4874513a_4_k_cu_24ff4ee1_31184cuda3std6ranges3__45__cpo4swapE:
	.zero		1
.L_8:


//--------------------- .nv.constant0._ZN7cutlass13device_kernelINS_4gemm6kernel13GemmUniversalIN4cute5tupleIJiiiiEEENS1_10collective13CollectiveMmaINS1_34MainloopSm90TmaGmmaWarpSpecializedILi4ENS5_IJNS4_1CILi1EEENSA_ILi2EEESB_EEENS1_35KernelTmaWarpSpecializedCooperativeEEENS5_IJNSA_ILi256EEENSA_ILi64EEENSA_ILi128EEEEEENS_10bfloat16_tENS5_IJlSB_lEEESK_SL_NS4_8TiledMMAINS4_8MMA_AtomIJNS4_4SM904GMMA27MMA_64x64x16_F32BF16BF16_SSILNSP_5MajorE0ELSR_0ELNSP_7ScaleInE1ELSS_1EEEEEENS4_6LayoutINS5_IJSC_SB_SB_EEENS5_IJSB_NSA_ILi0EEESX_EEEEENS5_IJNS4_10UnderscoreES10_S10_EEEEENS4_23SM90_TMA_LOAD_MULTICASTENS4_14ComposedLayoutINS4_7SwizzleILi3ELi4ELi3EEENS4_18smem_ptr_flag_bitsILi16EEENSV_INS5_IJNSA_ILi8EEESH_EEENS5_IJSH_SB_EEEEEEEvNS4_8identityENS4_13SM90_TMA_LOADES1D_vS1E_EENS_8epilogue10collective6detail29Sm90TmaWarpSpecializedAdapterINS1I_15DefaultEpilogueISK_SL_SL_NS1H_6thread17LinearCombinationISK_Li1EffLNS1M_9ScaleType4KindE0ELNS_15FloatRoundStyleE2ESK_EENS1_15EpilogueDefaultEEEEEvvEEEEvNT_6ParamsE --------------------------
	.section	.nv.constant0._ZN7cutlass13device_kernelINS_4gemm6kernel13GemmUniversalIN4cute5tupleIJiiiiEEENS1_10collective13CollectiveMmaINS1_34MainloopSm90TmaGmmaWarpSpecializedILi4ENS5_IJNS4_1CILi1EEENSA_ILi2EEESB_EEENS1_35KernelTmaWarpSpecializedCooperativeEEENS5_IJNSA_ILi256EEENSA_ILi64EEENSA_ILi128EEEEEENS_10bfloat16_tENS5_IJlSB_lEEESK_SL_NS4_8TiledMMAINS4_8MMA_AtomIJNS4_4SM904GMMA27MMA_64x64x16_F32BF16BF16_SSILNSP_5MajorE0ELSR_0ELNSP_7ScaleInE1ELSS_1EEEEEENS4_6LayoutINS5_IJSC_SB_SB_EEENS5_IJSB_NSA_ILi0EEESX_EEEEENS5_IJNS4_10UnderscoreES10_S10_EEEEENS4_23SM90_TMA_LOAD_MULTICASTENS4_14ComposedLayoutINS4_7SwizzleILi3ELi4ELi3EEENS4_18smem_ptr_flag_bitsILi16EEENSV_INS5_IJNSA_ILi8EEESH_EEENS5_IJSH_SB_EEEEEEEvNS4_8identityENS4_13SM90_TMA_LOADES1D_vS1E_EENS_8epilogue10collective6detail29Sm90TmaWarpSpecializedAdapterINS1I_15DefaultEpilogueISK_SL_SL_NS1H_6thread17LinearCombinationISK_Li1EffLNS1M_9ScaleType4KindE0ELNS_15FloatRoundStyleE2ESK_EENS1_15EpilogueDefaultEEEEEvvEEEEvNT_6ParamsE,"a",@progbits
	.sectionflags	@""
	.align	4
.nv.constant0._ZN7cutlass13device_kernelINS_4gemm6kernel13GemmUniversalIN4cute5tupleIJiiiiEEENS1_10collective13CollectiveMmaINS1_34MainloopSm90TmaGmmaWarpSpecializedILi4ENS5_IJNS4_1CILi1EEENSA_ILi2EEESB_EEENS1_35KernelTmaWarpSpecializedCooperativeEEENS5_IJNSA_ILi256EEENSA_ILi64EEENSA_ILi128EEEEEENS_10bfloat16_tENS5_IJlSB_lEEESK_SL_NS4_8TiledMMAINS4_8MMA_AtomIJNS4_4SM904GMMA27MMA_64x64x16_F32BF16BF16_SSILNSP_5MajorE0ELSR_0ELNSP_7ScaleInE1ELSS_1EEEEEENS4_6LayoutINS5_IJSC_SB_SB_EEENS5_IJSB_NSA_ILi0EEESX_EEEEENS5_IJNS4_10UnderscoreES10_S10_EEEEENS4_23SM90_TMA_LOAD_MULTICASTENS4_14ComposedLayoutINS4_7SwizzleILi3ELi4ELi3EEENS4_18smem_ptr_flag_bitsILi16EEENSV_INS5_IJNSA_ILi8EEESH_EEENS5_IJSH_SB_EEEEEEEvNS4_8identityENS4_13SM90_TMA_LOADES1D_vS1E_EENS_8epilogue10collective6detail29Sm90TmaWarpSpecializedAdapterINS1I_15DefaultEpilogueISK_SL_SL_NS1H_6thread17LinearCombinationISK_Li1EffLNS1M_9ScaleType4KindE0ELNS_15FloatRoundStyleE2ESK_EENS1_15EpilogueDefaultEEEEEvvEEEEvNT_6ParamsE:
	.zero		1664


//--------------------- SYMBOLS --------------------------

	.type		.nv.reservedSmem.offset0,@object
	.size		.nv.reservedSmem.offset0,0x4
	.type		__assertfail,@function
